	.target	sm_100a

	.elftype	@"ET_EXEC"


//--------------------- .note.nv.tkinfo           --------------------------
	.section	.note.nv.tkinfo,"",@"SHT_NOTE"
	.sectionflags	@"SHF_NOTE_NV_TKINFO"
	.tkinfo
        /*0018*/ 	.word	0x00000002
        /*0030*/ 	.string	""
        /*0030*/ 	.string	"ptxas"
        /*0030*/ 	.string	"Cuda compilation tools, release 13.0, V13.0.88"
        /*0030*/ 	.string	"Build cuda_13.0.r13.0/compiler.36424714_0"
        /*0030*/ 	.string	"-arch sm_100a -m 64 "



//--------------------- .note.nv.cuinfo           --------------------------
	.section	.note.nv.cuinfo,"",@"SHT_NOTE"
	.sectionflags	@"SHF_NOTE_NV_CUINFO"
        /*0018*/ 	.short	0x0002
        /*001a*/ 	.short	0x0064
        /*001c*/ 	.short	0x0082
	.zero		2


//--------------------- .nv.info                  --------------------------
	.section	.nv.info,"",@"SHT_CUDA_INFO"
	.align	4


	//----- nvinfo : EIATTR_REGCOUNT
	.align		4
        /*0000*/ 	.byte	0x04, 0x2f
        /*0002*/ 	.short	(.L_19 - .L_18)
	.align		4
.L_18:
        /*0004*/ 	.word	index@(_ZN7cutlass13device_kernelINS_4gemm6kernel13GemmUniversalIN4cute5tupleIJiiiiEEENS1_10collective13CollectiveMmaINS1_35MainloopSm100TmaUmmaWarpSpecializedILi4ELi2ELi4ENS5_IJNS4_1CILi1EEESB_SB_EEEEENS5_IJNSA_ILi64EEESE_SE_EEEfNS5_IJlSB_lEEEfSG_NS4_8TiledMMAINS4_8MMA_AtomIJNS4_17SM100_MMA_TF32_SSINS_10tfloat32_tESK_fLi64ELi64ELNS4_4UMMA5MajorE0ELSM_0ELNSL_7ScaleInE0ELSN_0EEEEEENS4_6LayoutISC_NS5_IJNSA_ILi0EEESR_SR_EEEEENS5_IJNS4_10UnderscoreESU_SU_EEEEENS4_13SM90_TMA_LOADENS4_14ComposedLayoutINS4_7SwizzleILi3ELi4ELi3EEENS4_18smem_ptr_flag_bitsILi32EEENSQ_INS5_IJNSA_ILi8EEENSA_ILi32EEEEEENS5_IJS14_SB_EEEEEEEvNS4_8identityESX_S18_vS19_EENS_8epilogue10collective18CollectiveEpilogueINS1B_23Sm100TmaWarpSpecializedILi3ELi2ELi16ELb1ELb0EEEJSF_NS5_IJNSQ_ISE_SB_EENSQ_IS14_SB_EEEEEfSG_fSG_NS1B_6fusion15FusionCallbacksIS1F_NS1J_17LinearCombinationIffffLNS_15FloatRoundStyleE2EEESF_S1I_JEEENS4_5SM1004TMEM4LOAD26SM100_TMEM_LOAD_16dp128b8xESX_S18_NS4_17SM75_U32x4_LDSM_NENS4_14SM90_TMA_STOREES18_NS4_17SM90_U32x4_STSM_NENS4_39AutoVectorizingCopyWithAssumedAlignmentILi128EEEEEEvvEEEEvNT_6ParamsE)
        /*0008*/ 	.word	0x00000059


	//----- nvinfo : EIATTR_FRAME_SIZE
	.align		4
.L_19:
        /*000c*/ 	.byte	0x04, 0x11
        /*000e*/ 	.short	(.L_21 - .L_20)
	.align		4
.L_20:
        /*0010*/ 	.word	index@($__internal_2_$__cuda_sm10x_tcgen05_guardrail_trap_unallocated_columns_being_dealloced)
        /*0014*/ 	.word	0x00000000


	//----- nvinfo : EIATTR_FRAME_SIZE
	.align		4
.L_21:
        /*0018*/ 	.byte	0x04, 0x11
        /*001a*/ 	.short	(.L_23 - .L_22)
	.align		4
.L_22:
        /*001c*/ 	.word	index@($__internal_1_$__cuda_sm10x_tcgen05_guardrail_trap_phase_invalid_during_alloc)
        /*0020*/ 	.word	0x00000000


	//----- nvinfo : EIATTR_FRAME_SIZE
	.align		4
.L_23:
        /*0024*/ 	.byte	0x04, 0x11
        /*0026*/ 	.short	(.L_25 - .L_24)
	.align		4
.L_24:
        /*0028*/ 	.word	index@($__internal_0_$__cuda_sm10x_tcgen05_guardrail_trap_col_being_dealloced_not_returned_by_alloc)
        /*002c*/ 	.word	0x00000000


	//----- nvinfo : EIATTR_FRAME_SIZE
	.align		4
.L_25:
        /*0030*/ 	.byte	0x04, 0x11
        /*0032*/ 	.short	(.L_27 - .L_26)
	.align		4
.L_26:
        /*0034*/ 	.word	index@(_ZN7cutlass13device_kernelINS_4gemm6kernel13GemmUniversalIN4cute5tupleIJiiiiEEENS1_10collective13CollectiveMmaINS1_35MainloopSm100TmaUmmaWarpSpecializedILi4ELi2ELi4ENS5_IJNS4_1CILi1EEESB_SB_EEEEENS5_IJNSA_ILi64EEESE_SE_EEEfNS5_IJlSB_lEEEfSG_NS4_8TiledMMAINS4_8MMA_AtomIJNS4_17SM100_MMA_TF32_SSINS_10tfloat32_tESK_fLi64ELi64ELNS4_4UMMA5MajorE0ELSM_0ELNSL_7ScaleInE0ELSN_0EEEEEENS4_6LayoutISC_NS5_IJNSA_ILi0EEESR_SR_EEEEENS5_IJNS4_10UnderscoreESU_SU_EEEEENS4_13SM90_TMA_LOADENS4_14ComposedLayoutINS4_7SwizzleILi3ELi4ELi3EEENS4_18smem_ptr_flag_bitsILi32EEENSQ_INS5_IJNSA_ILi8EEENSA_ILi32EEEEEENS5_IJS14_SB_EEEEEEEvNS4_8identityESX_S18_vS19_EENS_8epilogue10collective18CollectiveEpilogueINS1B_23Sm100TmaWarpSpecializedILi3ELi2ELi16ELb1ELb0EEEJSF_NS5_IJNSQ_ISE_SB_EENSQ_IS14_SB_EEEEEfSG_fSG_NS1B_6fusion15FusionCallbacksIS1F_NS1J_17LinearCombinationIffffLNS_15FloatRoundStyleE2EEESF_S1I_JEEENS4_5SM1004TMEM4LOAD26SM100_TMEM_LOAD_16dp128b8xESX_S18_NS4_17SM75_U32x4_LDSM_NENS4_14SM90_TMA_STOREES18_NS4_17SM90_U32x4_STSM_NENS4_39AutoVectorizingCopyWithAssumedAlignmentILi128EEEEEEvvEEEEvNT_6ParamsE)
        /*0038*/ 	.word	0x00000000


	//----- nvinfo : EIATTR_MIN_STACK_SIZE
	.align		4
.L_27:
        /*003c*/ 	.byte	0x04, 0x12
        /*003e*/ 	.short	(.L_29 - .L_28)
	.align		4
.L_28:
        /*0040*/ 	.word	index@(_ZN7cutlass13device_kernelINS_4gemm6kernel13GemmUniversalIN4cute5tupleIJiiiiEEENS1_10collective13CollectiveMmaINS1_35MainloopSm100TmaUmmaWarpSpecializedILi4ELi2ELi4ENS5_IJNS4_1CILi1EEESB_SB_EEEEENS5_IJNSA_ILi64EEESE_SE_EEEfNS5_IJlSB_lEEEfSG_NS4_8TiledMMAINS4_8MMA_AtomIJNS4_17SM100_MMA_TF32_SSINS_10tfloat32_tESK_fLi64ELi64ELNS4_4UMMA5MajorE0ELSM_0ELNSL_7ScaleInE0ELSN_0EEEEEENS4_6LayoutISC_NS5_IJNSA_ILi0EEESR_SR_EEEEENS5_IJNS4_10UnderscoreESU_SU_EEEEENS4_13SM90_TMA_LOADENS4_14ComposedLayoutINS4_7SwizzleILi3ELi4ELi3EEENS4_18smem_ptr_flag_bitsILi32EEENSQ_INS5_IJNSA_ILi8EEENSA_ILi32EEEEEENS5_IJS14_SB_EEEEEEEvNS4_8identityESX_S18_vS19_EENS_8epilogue10collective18CollectiveEpilogueINS1B_23Sm100TmaWarpSpecializedILi3ELi2ELi16ELb1ELb0EEEJSF_NS5_IJNSQ_ISE_SB_EENSQ_IS14_SB_EEEEEfSG_fSG_NS1B_6fusion15FusionCallbacksIS1F_NS1J_17LinearCombinationIffffLNS_15FloatRoundStyleE2EEESF_S1I_JEEENS4_5SM1004TMEM4LOAD26SM100_TMEM_LOAD_16dp128b8xESX_S18_NS4_17SM75_U32x4_LDSM_NENS4_14SM90_TMA_STOREES18_NS4_17SM90_U32x4_STSM_NENS4_39AutoVectorizingCopyWithAssumedAlignmentILi128EEEEEEvvEEEEvNT_6ParamsE)
        /*0044*/ 	.word	0x00000000
.L_29:


//--------------------- .nv.compat                --------------------------
	.section	.nv.compat,"",@"SHT_CUDA_COMPAT_INFO"
	.align	4
        /*0000*/ 	.byte	0x02, 0x09, 0x01, 0x00, 0x02, 0x02, 0x02, 0x00, 0x02, 0x05, 0x05, 0x00, 0x03, 0x07, 0x01, 0x01
        /*0010*/ 	.byte	0x02, 0x03, 0x01, 0x00, 0x02, 0x06, 0x01, 0x00, 0x04, 0x0b, 0x08, 0x00, 0x09, 0x00, 0x00, 0x00
        /*0020*/ 	.byte	0x00, 0x00, 0x00, 0x00


//--------------------- .nv.info._ZN7cutlass13device_kernelINS_4gemm6kernel13GemmUniversalIN4cute5tupleIJiiiiEEENS1_10collective13CollectiveMmaINS1_35MainloopSm100TmaUmmaWarpSpecializedILi4ELi2ELi4ENS5_IJNS4_1CILi1EEESB_SB_EEEEENS5_IJNSA_ILi64EEESE_SE_EEEfNS5_IJlSB_lEEEfSG_NS4_8TiledMMAINS4_8MMA_AtomIJNS4_17SM100_MMA_TF32_SSINS_10tfloat32_tESK_fLi64ELi64ELNS4_4UMMA5MajorE0ELSM_0ELNSL_7ScaleInE0ELSN_0EEEEEENS4_6LayoutISC_NS5_IJNSA_ILi0EEESR_SR_EEEEENS5_IJNS4_10UnderscoreESU_SU_EEEEENS4_13SM90_TMA_LOADENS4_14ComposedLayoutINS4_7SwizzleILi3ELi4ELi3EEENS4_18smem_ptr_flag_bitsILi32EEENSQ_INS5_IJNSA_ILi8EEENSA_ILi32EEEEEENS5_IJS14_SB_EEEEEEEvNS4_8identityESX_S18_vS19_EENS_8epilogue10collective18CollectiveEpilogueINS1B_23Sm100TmaWarpSpecializedILi3ELi2ELi16ELb1ELb0EEEJSF_NS5_IJNSQ_ISE_SB_EENSQ_IS14_SB_EEEEEfSG_fSG_NS1B_6fusion15FusionCallbacksIS1F_NS1J_17LinearCombinationIffffLNS_15FloatRoundStyleE2EEESF_S1I_JEEENS4_5SM1004TMEM4LOAD26SM100_TMEM_LOAD_16dp128b8xESX_S18_NS4_17SM75_U32x4_LDSM_NENS4_14SM90_TMA_STOREES18_NS4_17SM90_U32x4_STSM_NENS4_39AutoVectorizingCopyWithAssumedAlignmentILi128EEEEEEvvEEEEvNT_6ParamsE --------------------------
	.section	.nv.info._ZN7cutlass13device_kernelINS_4gemm6kernel13GemmUniversalIN4cute5tupleIJiiiiEEENS1_10collective13CollectiveMmaINS1_35MainloopSm100TmaUmmaWarpSpecializedILi4ELi2ELi4ENS5_IJNS4_1CILi1EEESB_SB_EEEEENS5_IJNSA_ILi64EEESE_SE_EEEfNS5_IJlSB_lEEEfSG_NS4_8TiledMMAINS4_8MMA_AtomIJNS4_17SM100_MMA_TF32_SSINS_10tfloat32_tESK_fLi64ELi64ELNS4_4UMMA5MajorE0ELSM_0ELNSL_7ScaleInE0ELSN_0EEEEEENS4_6LayoutISC_NS5_IJNSA_ILi0EEESR_SR_EEEEENS5_IJNS4_10UnderscoreESU_SU_EEEEENS4_13SM90_TMA_LOADENS4_14ComposedLayoutINS4_7SwizzleILi3ELi4ELi3EEENS4_18smem_ptr_flag_bitsILi32EEENSQ_INS5_IJNSA_ILi8EEENSA_ILi32EEEEEENS5_IJS14_SB_EEEEEEEvNS4_8identityESX_S18_vS19_EENS_8epilogue10collective18CollectiveEpilogueINS1B_23Sm100TmaWarpSpecializedILi3ELi2ELi16ELb1ELb0EEEJSF_NS5_IJNSQ_ISE_SB_EENSQ_IS14_SB_EEEEEfSG_fSG_NS1B_6fusion15FusionCallbacksIS1F_NS1J_17LinearCombinationIffffLNS_15FloatRoundStyleE2EEESF_S1I_JEEENS4_5SM1004TMEM4LOAD26SM100_TMEM_LOAD_16dp128b8xESX_S18_NS4_17SM75_U32x4_LDSM_NENS4_14SM90_TMA_STOREES18_NS4_17SM90_U32x4_STSM_NENS4_39AutoVectorizingCopyWithAssumedAlignmentILi128EEEEEEvvEEEEvNT_6ParamsE,"",@"SHT_CUDA_INFO"
	.sectionflags	@""
	.align	4


	//----- nvinfo : EIATTR_CUDA_API_VERSION
	.align		4
        /*0000*/ 	.byte	0x04, 0x37
        /*0002*/ 	.short	(.L_31 - .L_30)
.L_30:
        /*0004*/ 	.word	0x00000082


	//----- nvinfo : EIATTR_KPARAM_INFO
	.align		4
.L_31:
        /*0008*/ 	.byte	0x04, 0x17
        /*000a*/ 	.short	(.L_33 - .L_32)
.L_32:
        /*000c*/ 	.word	0x00000000
        /*0010*/ 	.short	0x0000
        /*0012*/ 	.short	0x0000
        /*0014*/ 	.byte	0x00, 0xf0, 0x01, 0x20


	//----- nvinfo : EIATTR_AT_ENTRY_FRAGMENTS
	.align		4
.L_33:
        /*0018*/ 	.byte	0x04, 0x4f
        /*001a*/ 	.short	(.L_35 - .L_34)


	//   ....[0]....
.L_34:
        /*001c*/ 	.word	0x00000006


	//----- nvinfo : EIATTR_RESERVED_SMEM_USED
	.align		4
.L_35:
        /*0020*/ 	.byte	0x01, 0x41
	.zero		2


	//----- nvinfo : EIATTR_SPARSE_MMA_MASK
	.align		4
        /*0024*/ 	.byte	0x03, 0x50
        /*0026*/ 	.short	0x0000


	//----- nvinfo : EIATTR_TCGEN05_1CTA_USED
	.align		4
        /*0028*/ 	.byte	0x01, 0x51
	.zero		2


	//----- nvinfo : EIATTR_MAXREG_COUNT
	.align		4
        /*002c*/ 	.byte	0x03, 0x1b
        /*002e*/ 	.short	0x00ff


	//----- nvinfo : EIATTR_NUM_BARRIERS
	.align		4
        /*0030*/ 	.byte	0x02, 0x4c
        /*0032*/ 	.byte	0x07
	.zero		1


	//----- nvinfo : EIATTR_EXTERNS
	.align		4
        /*0034*/ 	.byte	0x04, 0x0f
        /*0036*/ 	.short	(.L_37 - .L_36)


	//   ....[0]....
	.align		4
.L_36:
        /*0038*/ 	.word	index@(__assertfail)


	//----- nvinfo : EIATTR_MERCURY_ISA_VERSION
	.align		4
.L_37:
        /*003c*/ 	.byte	0x03, 0x5f
        /*003e*/ 	.short	0x0101


	//----- nvinfo : EIATTR_INT_WARP_WIDE_INSTR_OFFSETS
	.align		4
        /*0040*/ 	.byte	0x04, 0x31
        /*0042*/ 	.short	(.L_39 - .L_38)


	//   ....[0]....
.L_38:
        /*0044*/ 	.word	0x00001f00


	//   ....[1]....
        /*0048*/ 	.word	0x00003b60


	//   ....[2]....
        /*004c*/ 	.word	0x00003b90


	//   ....[3]....
        /*0050*/ 	.word	0x00003be0


	//   ....[4]....
        /*0054*/ 	.word	0x000044c0


	//   ....[5]....
        /*0058*/ 	.word	0x000044e0


	//   ....[6]....
        /*005c*/ 	.word	0x000047b0


	//   ....[7]....
        /*0060*/ 	.word	0x000048e0


	//----- nvinfo : EIATTR_COOP_GROUP_MASK_REGIDS
	.align		4
.L_39:
        /*0064*/ 	.byte	0x04, 0x29
        /*0066*/ 	.short	(.L_41 - .L_40)


	//   ....[0]....
.L_40:
        /*0068*/ 	.word	0xffffffff


	//   ....[1]....
        /*006c*/ 	.word	0xffffffff


	//   ....[2]....
        /*0070*/ 	.word	0xffffffff


	//   ....[3]....
        /*0074*/ 	.word	0xffffffff


	//   ....[4]....
        /*0078*/ 	.word	0xffffffff


	//   ....[5]....
        /*007c*/ 	.word	0xffffffff


	//   ....[6]....
        /*0080*/ 	.word	0xffffffff


	//   ....[7]....
        /*0084*/ 	.word	0xffffffff


	//   ....[8]....
        /*0088*/ 	.word	0xffffffff


	//   ....[9]....
        /*008c*/ 	.word	0xffffffff


	//   ....[10]....
        /*0090*/ 	.word	0xffffffff


	//   ....[11]....
        /*0094*/ 	.word	0xffffffff


	//   ....[12]....
        /*0098*/ 	.word	0xffffffff


	//----- nvinfo : EIATTR_COOP_GROUP_INSTR_OFFSETS
	.align		4
.L_41:
        /*009c*/ 	.byte	0x04, 0x28
        /*009e*/ 	.short	(.L_43 - .L_42)


	//   ....[0]....
.L_42:
        /*00a0*/ 	.word	0x00000090


	//   ....[1]....
        /*00a4*/ 	.word	0x000004d0


	//   ....[2]....
        /*00a8*/ 	.word	0x00000640


	//   ....[3]....
        /*00ac*/ 	.word	0x000007c0


	//   ....[4]....
        /*00b0*/ 	.word	0x000008c0


	//   ....[5]....
        /*00b4*/ 	.word	0x00000a30


	//   ....[6]....
        /*00b8*/ 	.word	0x00000bd0


	//   ....[7]....
        /*00bc*/ 	.word	0x00001de0


	//   ....[8]....
        /*00c0*/ 	.word	0x00002bc0


	//   ....[9]....
        /*00c4*/ 	.word	0x00002dd0


	//   ....[10]....
        /*00c8*/ 	.word	0x00002e00


	//   ....[11]....
        /*00cc*/ 	.word	0x00003a50


	//   ....[12]....
        /*00d0*/ 	.word	0x00003c80


	//----- nvinfo : EIATTR_VRC_CTA_INIT_COUNT
	.align		4
.L_43:
        /*00d4*/ 	.byte	0x02, 0x4a
        /*00d6*/ 	.byte	0x80
	.zero		1


	//----- nvinfo : EIATTR_SYSCALL_OFFSETS
	.align		4
        /*00d8*/ 	.byte	0x04, 0x46
        /*00da*/ 	.short	(.L_45 - .L_44)


	//   ....[0]....
.L_44:
        /*00dc*/ 	.word	0x000054d0


	//   ....[1]....
        /*00e0*/ 	.word	0x000055c0


	//   ....[2]....
        /*00e4*/ 	.word	0x00005e80


	//   ....[3]....
        /*00e8*/ 	.word	0x000066d0


	//----- nvinfo : EIATTR_MBARRIER_INSTR_OFFSETS
	.align		4
.L_45:
        /*00ec*/ 	.byte	0x04, 0x39
        /*00ee*/ 	.short	(.L_47 - .L_46)


	//   ....[0]....
.L_46:
        /*00f0*/ 	.word	0x000005b0
        /*00f4*/ 	.word	0x000000ff
        /*00f8*/ 	.word	0x00000000
        /*00fc*/ 	.short	0x0100
        /*00fe*/ 	.byte	0x05
	.zero		1


	//   ....[1]....
        /*0100*/ 	.word	0x000005c0
        /*0104*/ 	.word	0x000000ff
        /*0108*/ 	.word	0x00000020
        /*010c*/ 	.short	0x0100
        /*010e*/ 	.byte	0x05
	.zero		1


	//   ....[2]....
        /*0110*/ 	.word	0x000005d0
        /*0114*/ 	.word	0x000000ff
        /*0118*/ 	.word	0x00000008
        /*011c*/ 	.short	0x0100
        /*011e*/ 	.byte	0x05
	.zero		1


	//   ....[3]....
        /*0120*/ 	.word	0x000005e0
        /*0124*/ 	.word	0x000000ff
        /*0128*/ 	.word	0x00000028
        /*012c*/ 	.short	0x0100
        /*012e*/ 	.byte	0x05
	.zero		1


	//   ....[4]....
        /*0130*/ 	.word	0x000005f0
        /*0134*/ 	.word	0x000000ff
        /*0138*/ 	.word	0x00000010
        /*013c*/ 	.short	0x0100
        /*013e*/ 	.byte	0x05
	.zero		1


	//   ....[5]....
        /*0140*/ 	.word	0x00000600
        /*0144*/ 	.word	0x000000ff
        /*0148*/ 	.word	0x00000030
        /*014c*/ 	.short	0x0100
        /*014e*/ 	.byte	0x05
	.zero		1


	//   ....[6]....
        /*0150*/ 	.word	0x00000610
        /*0154*/ 	.word	0x000000ff
        /*0158*/ 	.word	0x00000018
        /*015c*/ 	.short	0x0100
        /*015e*/ 	.byte	0x05
	.zero		1


	//   ....[7]....
        /*0160*/ 	.word	0x00000620
        /*0164*/ 	.word	0x000000ff
        /*0168*/ 	.word	0x00000038
        /*016c*/ 	.short	0x0100
        /*016e*/ 	.byte	0x05
	.zero		1


	//   ....[8]....
        /*0170*/ 	.word	0x00000750
        /*0174*/ 	.word	0x000000ff
        /*0178*/ 	.word	0x00000040
        /*017c*/ 	.short	0x0100
        /*017e*/ 	.byte	0x07
	.zero		1


	//   ....[9]....
        /*0180*/ 	.word	0x00000760
        /*0184*/ 	.word	0x000000ff
        /*0188*/ 	.word	0x00000058
        /*018c*/ 	.short	0x0100
        /*018e*/ 	.byte	0x07
	.zero		1


	//   ....[10]....
        /*0190*/ 	.word	0x00000770
        /*0194*/ 	.word	0x000000ff
        /*0198*/ 	.word	0x00000048
        /*019c*/ 	.short	0x0100
        /*019e*/ 	.byte	0x07
	.zero		1


	//   ....[11]....
        /*01a0*/ 	.word	0x00000780
        /*01a4*/ 	.word	0x000000ff
        /*01a8*/ 	.word	0x00000060
        /*01ac*/ 	.short	0x0100
        /*01ae*/ 	.byte	0x07
	.zero		1


	//   ....[12]....
        /*01b0*/ 	.word	0x00000790
        /*01b4*/ 	.word	0x000000ff
        /*01b8*/ 	.word	0x00000050
        /*01bc*/ 	.short	0x0100
        /*01be*/ 	.byte	0x07
	.zero		1


	//   ....[13]....
        /*01c0*/ 	.word	0x000007a0
        /*01c4*/ 	.word	0x000000ff
        /*01c8*/ 	.word	0x00000068
        /*01cc*/ 	.short	0x0100
        /*01ce*/ 	.byte	0x07
	.zero		1


	//   ....[14]....
        /*01d0*/ 	.word	0x00000890
        /*01d4*/ 	.word	0x000000ff
        /*01d8*/ 	.word	0x00000070
        /*01dc*/ 	.short	0x0100
        /*01de*/ 	.byte	0x05
	.zero		1


	//   ....[15]....
        /*01e0*/ 	.word	0x000008a0
        /*01e4*/ 	.word	0x000000ff
        /*01e8*/ 	.word	0x00000078
        /*01ec*/ 	.short	0x0100
        /*01ee*/ 	.byte	0x05
	.zero		1


	//   ....[16]....
        /*01f0*/ 	.word	0x000009e0
        /*01f4*/ 	.word	0x000000ff
        /*01f8*/ 	.word	0x00000080
        /*01fc*/ 	.short	0x0100
        /*01fe*/ 	.byte	0x05
	.zero		1


	//   ....[17]....
        /*0200*/ 	.word	0x000009f0
        /*0204*/ 	.word	0x000000ff
        /*0208*/ 	.word	0x00000090
        /*020c*/ 	.short	0x0100
        /*020e*/ 	.byte	0x05
	.zero		1


	//   ....[18]....
        /*0210*/ 	.word	0x00000a00
        /*0214*/ 	.word	0x000000ff
        /*0218*/ 	.word	0x00000088
        /*021c*/ 	.short	0x0100
        /*021e*/ 	.byte	0x05
	.zero		1


	//   ....[19]....
        /*0220*/ 	.word	0x00000a10
        /*0224*/ 	.word	0x000000ff
        /*0228*/ 	.word	0x00000098
        /*022c*/ 	.short	0x0100
        /*022e*/ 	.byte	0x05
	.zero		1


	//   ....[20]....
        /*0230*/ 	.word	0x00000b40
        /*0234*/ 	.word	0x000000ff
        /*0238*/ 	.word	0x000000a0
        /*023c*/ 	.short	0x0100
        /*023e*/ 	.byte	0x07
	.zero		1


	//   ....[21]....
        /*0240*/ 	.word	0x00000b50
        /*0244*/ 	.word	0x000000ff
        /*0248*/ 	.word	0x000000c0
        /*024c*/ 	.short	0x0100
        /*024e*/ 	.byte	0x07
	.zero		1


	//   ....[22]....
        /*0250*/ 	.word	0x00000b60
        /*0254*/ 	.word	0x000000ff
        /*0258*/ 	.word	0x000000a8
        /*025c*/ 	.short	0x0100
        /*025e*/ 	.byte	0x07
	.zero		1


	//   ....[23]....
        /*0260*/ 	.word	0x00000b70
        /*0264*/ 	.word	0x000000ff
        /*0268*/ 	.word	0x000000c8
        /*026c*/ 	.short	0x0100
        /*026e*/ 	.byte	0x07
	.zero		1


	//   ....[24]....
        /*0270*/ 	.word	0x00000b80
        /*0274*/ 	.word	0x000000ff
        /*0278*/ 	.word	0x000000b0
        /*027c*/ 	.short	0x0100
        /*027e*/ 	.byte	0x07
	.zero		1


	//   ....[25]....
        /*0280*/ 	.word	0x00000b90
        /*0284*/ 	.word	0x000000ff
        /*0288*/ 	.word	0x000000d0
        /*028c*/ 	.short	0x0100
        /*028e*/ 	.byte	0x07
	.zero		1


	//   ....[26]....
        /*0290*/ 	.word	0x00000ba0
        /*0294*/ 	.word	0x000000ff
        /*0298*/ 	.word	0x000000b8
        /*029c*/ 	.short	0x0100
        /*029e*/ 	.byte	0x07
	.zero		1


	//   ....[27]....
        /*02a0*/ 	.word	0x00000bb0
        /*02a4*/ 	.word	0x000000ff
        /*02a8*/ 	.word	0x000000d8
        /*02ac*/ 	.short	0x0100
        /*02ae*/ 	.byte	0x07
	.zero		1


	//   ....[28]....
        /*02b0*/ 	.word	0x00000ca0
        /*02b4*/ 	.word	0x000000ff
        /*02b8*/ 	.word	0x000000e0
        /*02bc*/ 	.short	0x0100
        /*02be*/ 	.byte	0x05
	.zero		1


	//   ....[29]....
        /*02c0*/ 	.word	0x00000cb0
        /*02c4*/ 	.word	0x000000ff
        /*02c8*/ 	.word	0x000000f0
        /*02cc*/ 	.short	0x0100
        /*02ce*/ 	.byte	0x05
	.zero		1


	//   ....[30]....
        /*02d0*/ 	.word	0x00000cc0
        /*02d4*/ 	.word	0x000000ff
        /*02d8*/ 	.word	0x000000e8
        /*02dc*/ 	.short	0x0100
        /*02de*/ 	.byte	0x05
	.zero		1


	//   ....[31]....
        /*02e0*/ 	.word	0x00000cd0
        /*02e4*/ 	.word	0x000000ff
        /*02e8*/ 	.word	0x000000f8
        /*02ec*/ 	.short	0x0100
        /*02ee*/ 	.byte	0x05
	.zero		1


	//   ....[32]....
        /*02f0*/ 	.word	0x000015a0
        /*02f4*/ 	.word	0x00000002
        /*02f8*/ 	.word	0x000000f0
        /*02fc*/ 	.short	0x010a
        /*02fe*/ 	.byte	0xff
	.zero		1


	//   ....[33]....
        /*0300*/ 	.word	0x000015d0
        /*0304*/ 	.word	0x00000002
        /*0308*/ 	.word	0x000000e0
        /*030c*/ 	.short	0x0101
        /*030e*/ 	.byte	0xff
	.zero		1


	//   ....[34]....
        /*0310*/ 	.word	0x000016a0
        /*0314*/ 	.word	0x000000ff
        /*0318*/ 	.word	0x00000020
        /*031c*/ 	.short	0x010a
        /*031e*/ 	.byte	0x08
	.zero		1


	//   ....[35]....
        /*0320*/ 	.word	0x00001740
        /*0324*/ 	.word	0x000000ff
        /*0328*/ 	.word	0x00000020
        /*032c*/ 	.short	0x010a
        /*032e*/ 	.byte	0x21
	.zero		1


	//   ....[36]....
        /*0330*/ 	.word	0x00001890
        /*0334*/ 	.word	0x000000ff
        /*0338*/ 	.word	0x00000020
        /*033c*/ 	.short	0x010a
        /*033e*/ 	.byte	0x08
	.zero		1


	//   ....[37]....
        /*0340*/ 	.word	0x00001a50
        /*0344*/ 	.word	0x000000ff
        /*0348*/ 	.word	0x00000078
        /*034c*/ 	.short	0x0101
        /*034e*/ 	.byte	0x04
	.zero		1


	//   ....[38]....
        /*0350*/ 	.word	0x00001a70
        /*0354*/ 	.word	0x000000ff
        /*0358*/ 	.word	0x00000020
        /*035c*/ 	.short	0x010a
        /*035e*/ 	.byte	0x08
	.zero		1


	//   ....[39]....
        /*0360*/ 	.word	0x00001af0
        /*0364*/ 	.word	0x000000ff
        /*0368*/ 	.word	0x00000020
        /*036c*/ 	.short	0x010a
        /*036e*/ 	.byte	0x21
	.zero		1


	//   ....[40]....
        /*0370*/ 	.word	0x00001c40
        /*0374*/ 	.word	0x000000ff
        /*0378*/ 	.word	0x00000020
        /*037c*/ 	.short	0x010a
        /*037e*/ 	.byte	0x08
	.zero		1


	//   ....[41]....
        /*0380*/ 	.word	0x00001e10
        /*0384*/ 	.word	0x00000002
        /*0388*/ 	.word	0x00000080
        /*038c*/ 	.short	0x010a
        /*038e*/ 	.byte	0xff
	.zero		1


	//   ....[42]....
        /*0390*/ 	.word	0x00001ed0
        /*0394*/ 	.word	0x00000002
        /*0398*/ 	.word	0x00000000
        /*039c*/ 	.short	0x0101
        /*039e*/ 	.byte	0xff
	.zero		1


	//   ....[43]....
        /*03a0*/ 	.word	0x00002430
        /*03a4*/ 	.word	0x000000ff
        /*03a8*/ 	.word	0x00000000
        /*03ac*/ 	.short	0x010a
        /*03ae*/ 	.byte	0x05
	.zero		1


	//   ....[44]....
        /*03b0*/ 	.word	0x000024c0
        /*03b4*/ 	.word	0x000000ff
        /*03b8*/ 	.word	0x00000000
        /*03bc*/ 	.short	0x010a
        /*03be*/ 	.byte	0x05
	.zero		1


	//   ....[45]....
        /*03c0*/ 	.word	0x00002550
        /*03c4*/ 	.word	0x000000ff
        /*03c8*/ 	.word	0x00000000
        /*03cc*/ 	.short	0x010a
        /*03ce*/ 	.byte	0x05
	.zero		1


	//   ....[46]....
        /*03d0*/ 	.word	0x000025f0
        /*03d4*/ 	.word	0x00000000
        /*03d8*/ 	.word	0x00000000
        /*03dc*/ 	.short	0x010a
        /*03de*/ 	.byte	0xff
	.zero		1


	//   ....[47]....
        /*03e0*/ 	.word	0x00002710
        /*03e4*/ 	.word	0x00000000
        /*03e8*/ 	.word	0x000000e0
        /*03ec*/ 	.short	0x010a
        /*03ee*/ 	.byte	0xff
	.zero		1


	//   ....[48]....
        /*03f0*/ 	.word	0x00002780
        /*03f4*/ 	.word	0x00000000
        /*03f8*/ 	.word	0x00000000
        /*03fc*/ 	.short	0x0101
        /*03fe*/ 	.byte	0xff
	.zero		1


	//   ....[49]....
        /*0400*/ 	.word	0x000027a0
        /*0404*/ 	.word	0x000000ff
        /*0408*/ 	.word	0x00000090
        /*040c*/ 	.short	0x010a
        /*040e*/ 	.byte	0x05
	.zero		1


	//   ....[50]....
        /*0410*/ 	.word	0x000028c0
        /*0414*/ 	.word	0x00000000
        /*0418*/ 	.word	0x00000080
        /*041c*/ 	.short	0x010a
        /*041e*/ 	.byte	0xff
	.zero		1


	//   ....[51]....
        /*0420*/ 	.word	0x000029c0
        /*0424*/ 	.word	0x00000000
        /*0428*/ 	.word	0x00000000
        /*042c*/ 	.short	0x0101
        /*042e*/ 	.byte	0xff
	.zero		1


	//   ....[52]....
        /*0430*/ 	.word	0x00002a50
        /*0434*/ 	.word	0x000000ff
        /*0438*/ 	.word	0x00000090
        /*043c*/ 	.short	0x0106
        /*043e*/ 	.byte	0x05
	.zero		1


	//   ....[53]....
        /*0440*/ 	.word	0x00002a70
        /*0444*/ 	.word	0x000000ff
        /*0448*/ 	.word	0x00000090
        /*044c*/ 	.short	0x010a
        /*044e*/ 	.byte	0x05
	.zero		1


	//   ....[54]....
        /*0450*/ 	.word	0x00002b00
        /*0454*/ 	.word	0x000000ff
        /*0458*/ 	.word	0x00000090
        /*045c*/ 	.short	0x0106
        /*045e*/ 	.byte	0x04
	.zero		1


	//   ....[55]....
        /*0460*/ 	.word	0x00002b40
        /*0464*/ 	.word	0x00000000
        /*0468*/ 	.word	0x00000090
        /*046c*/ 	.short	0x010a
        /*046e*/ 	.byte	0xff
	.zero		1


	//   ....[56]....
        /*0470*/ 	.word	0x00003100
        /*0474*/ 	.word	0x00000000
        /*0478*/ 	.word	0x00000080
        /*047c*/ 	.short	0x010a
        /*047e*/ 	.byte	0xff
	.zero		1


	//   ....[57]....
        /*0480*/ 	.word	0x00003210
        /*0484*/ 	.word	0x00000003
        /*0488*/ 	.word	0x00000000
        /*048c*/ 	.short	0x0101
        /*048e*/ 	.byte	0xff
	.zero		1


	//   ....[58]....
        /*0490*/ 	.word	0x00003220
        /*0494*/ 	.word	0x000000ff
        /*0498*/ 	.word	0x00000000
        /*049c*/ 	.short	0x010a
        /*049e*/ 	.byte	0x07
	.zero		1


	//   ....[59]....
        /*04a0*/ 	.word	0x000032a0
        /*04a4*/ 	.word	0x000000ff
        /*04a8*/ 	.word	0x000000c0
        /*04ac*/ 	.short	0x010a
        /*04ae*/ 	.byte	0x06
	.zero		1


	//   ....[60]....
        /*04b0*/ 	.word	0x00003370
        /*04b4*/ 	.word	0x000000ff
        /*04b8*/ 	.word	0x00000000
        /*04bc*/ 	.short	0x010a
        /*04be*/ 	.byte	0x0b
	.zero		1


	//   ....[61]....
        /*04c0*/ 	.word	0x000034a0
        /*04c4*/ 	.word	0x000000ff
        /*04c8*/ 	.word	0x00000000
        /*04cc*/ 	.short	0x010a
        /*04ce*/ 	.byte	0x22
	.zero		1


	//   ....[62]....
        /*04d0*/ 	.word	0x00003880
        /*04d4*/ 	.word	0x000000ff
        /*04d8*/ 	.word	0x00000000
        /*04dc*/ 	.short	0x010a
        /*04de*/ 	.byte	0x06
	.zero		1


	//   ....[63]....
        /*04e0*/ 	.word	0x00003910
        /*04e4*/ 	.word	0x000000ff
        /*04e8*/ 	.word	0x00000000
        /*04ec*/ 	.short	0x010a
        /*04ee*/ 	.byte	0x06
	.zero		1


	//   ....[64]....
        /*04f0*/ 	.word	0x000039a0
        /*04f4*/ 	.word	0x000000ff
        /*04f8*/ 	.word	0x00000000
        /*04fc*/ 	.short	0x010a
        /*04fe*/ 	.byte	0x06
	.zero		1


	//   ....[65]....
        /*0500*/ 	.word	0x00003a30
        /*0504*/ 	.word	0x000000ff
        /*0508*/ 	.word	0x00000000
        /*050c*/ 	.short	0x010a
        /*050e*/ 	.byte	0x07
	.zero		1


	//   ....[66]....
        /*0510*/ 	.word	0x00003e60
        /*0514*/ 	.word	0x00000000
        /*0518*/ 	.word	0x00000080
        /*051c*/ 	.short	0x010a
        /*051e*/ 	.byte	0xff
	.zero		1


	//   ....[67]....
        /*0520*/ 	.word	0x00003f20
        /*0524*/ 	.word	0x00000000
        /*0528*/ 	.word	0x00000000
        /*052c*/ 	.short	0x0101
        /*052e*/ 	.byte	0xff
	.zero		1


	//   ....[68]....
        /*0530*/ 	.word	0x00004240
        /*0534*/ 	.word	0x000000ff
        /*0538*/ 	.word	0x00000078
        /*053c*/ 	.short	0x010a
        /*053e*/ 	.byte	0x07
	.zero		1


	//   ....[69]....
        /*0540*/ 	.word	0x00004460
        /*0544*/ 	.word	0x000000ff
        /*0548*/ 	.word	0x00000058
        /*054c*/ 	.short	0x010a
        /*054e*/ 	.byte	0x0f
	.zero		1


	//   ....[70]....
        /*0550*/ 	.word	0x00004660
        /*0554*/ 	.word	0x000000ff
        /*0558*/ 	.word	0x00000040
        /*055c*/ 	.short	0x010b
        /*055e*/ 	.byte	0x0f
	.zero		1


	//   ....[71]....
        /*0560*/ 	.word	0x000046b0
        /*0564*/ 	.word	0x000000ff
        /*0568*/ 	.word	0x00000000
        /*056c*/ 	.short	0x0101
        /*056e*/ 	.byte	0x10
	.zero		1


	//   ....[72]....
        /*0570*/ 	.word	0x000046f0
        /*0574*/ 	.word	0x000000ff
        /*0578*/ 	.word	0x00000058
        /*057c*/ 	.short	0x010a
        /*057e*/ 	.byte	0x0d
	.zero		1


	//   ....[73]....
        /*0580*/ 	.word	0x00004930
        /*0584*/ 	.word	0x000000ff
        /*0588*/ 	.word	0x00000040
        /*058c*/ 	.short	0x010b
        /*058e*/ 	.byte	0x0d
	.zero		1


	//   ....[74]....
        /*0590*/ 	.word	0x000049a0
        /*0594*/ 	.word	0x000000ff
        /*0598*/ 	.word	0x00000000
        /*059c*/ 	.short	0x0101
        /*059e*/ 	.byte	0x0f
	.zero		1


	//   ....[75]....
        /*05a0*/ 	.word	0x000049f0
        /*05a4*/ 	.word	0x000000ff
        /*05a8*/ 	.word	0x00000000
        /*05ac*/ 	.short	0x010a
        /*05ae*/ 	.byte	0x04
	.zero		1


	//   ....[76]....
        /*05b0*/ 	.word	0x00004a80
        /*05b4*/ 	.word	0x000000ff
        /*05b8*/ 	.word	0x00000000
        /*05bc*/ 	.short	0x010a
        /*05be*/ 	.byte	0x04
	.zero		1


	//   ....[77]....
        /*05c0*/ 	.word	0x00004b20
        /*05c4*/ 	.word	0x00000000
        /*05c8*/ 	.word	0x00000000
        /*05cc*/ 	.short	0x010a
        /*05ce*/ 	.byte	0xff
	.zero		1


	//   ....[78]....
        /*05d0*/ 	.word	0x00004ea0
        /*05d4*/ 	.word	0x00000000
        /*05d8*/ 	.word	0x00000080
        /*05dc*/ 	.short	0x010a
        /*05de*/ 	.byte	0xff
	.zero		1


	//   ....[79]....
        /*05e0*/ 	.word	0x00004fb0
        /*05e4*/ 	.word	0x00000000
        /*05e8*/ 	.word	0x00000000
        /*05ec*/ 	.short	0x0101
        /*05ee*/ 	.byte	0xff
	.zero		1


	//   ....[80]....
        /*05f0*/ 	.word	0x00005a00
        /*05f4*/ 	.word	0x00000002
        /*05f8*/ 	.word	0x00000040
        /*05fc*/ 	.short	0x010a
        /*05fe*/ 	.byte	0xff
	.zero		1


	//   ....[81]....
        /*0600*/ 	.word	0x00005a40
        /*0604*/ 	.word	0x00000052
        /*0608*/ 	.word	0x000000a0
        /*060c*/ 	.short	0x010a
        /*060e*/ 	.byte	0xff
	.zero		1


	//   ....[82]....
        /*0610*/ 	.word	0x00005b30
        /*0614*/ 	.word	0x00000002
        /*0618*/ 	.word	0x00000040
        /*061c*/ 	.short	0x010a
        /*061e*/ 	.byte	0xff
	.zero		1


	//   ....[83]....
        /*0620*/ 	.word	0x00005d60
        /*0624*/ 	.word	0x00000052
        /*0628*/ 	.word	0x000000a0
        /*062c*/ 	.short	0x010a
        /*062e*/ 	.byte	0xff
	.zero		1


	//   ....[84]....
        /*0630*/ 	.word	0x000063f0
        /*0634*/ 	.word	0x00000000
        /*0638*/ 	.word	0x00000000
        /*063c*/ 	.short	0x0101
        /*063e*/ 	.byte	0xff
	.zero		1


	//   ....[85]....
        /*0640*/ 	.word	0x00006400
        /*0644*/ 	.word	0x00000002
        /*0648*/ 	.word	0x00000040
        /*064c*/ 	.short	0x010a
        /*064e*/ 	.byte	0xff
	.zero		1


	//   ....[86]....
        /*0650*/ 	.word	0x000064d0
        /*0654*/ 	.word	0x00000002
        /*0658*/ 	.word	0x00000040
        /*065c*/ 	.short	0x010a
        /*065e*/ 	.byte	0xff
	.zero		1


	//   ....[87]....
        /*0660*/ 	.word	0x00006770
        /*0664*/ 	.word	0x000000ff
        /*0668*/ 	.word	0x00000000
        /*066c*/ 	.short	0x0101
        /*066e*/ 	.byte	0x05
	.zero		1


	//   ....[88]....
        /*0670*/ 	.word	0x00006cb0
        /*0674*/ 	.word	0x00000000
        /*0678*/ 	.word	0x00000000
        /*067c*/ 	.short	0x0101
        /*067e*/ 	.byte	0xff
	.zero		1


	//   ....[89]....
        /*0680*/ 	.word	0x00006f20
        /*0684*/ 	.word	0x000000ff
        /*0688*/ 	.word	0x00000000
        /*068c*/ 	.short	0x0101
        /*068e*/ 	.byte	0x04
	.zero		1


	//   ....[90]....
        /*0690*/ 	.word	0x00006f40
        /*0694*/ 	.word	0x00000002
        /*0698*/ 	.word	0x000000f0
        /*069c*/ 	.short	0x010a
        /*069e*/ 	.byte	0xff
	.zero		1


	//   ....[91]....
        /*06a0*/ 	.word	0x00006fa0
        /*06a4*/ 	.word	0x00000002
        /*06a8*/ 	.word	0x00000020
        /*06ac*/ 	.short	0x010a
        /*06ae*/ 	.byte	0xff
	.zero		1


	//   ....[92]....
        /*06b0*/ 	.word	0x00007000
        /*06b4*/ 	.word	0x00000002
        /*06b8*/ 	.word	0x00000020
        /*06bc*/ 	.short	0x010a
        /*06be*/ 	.byte	0xff
	.zero		1


	//   ....[93]....
        /*06c0*/ 	.word	0x00007050
        /*06c4*/ 	.word	0x00000002
        /*06c8*/ 	.word	0x00000080
        /*06cc*/ 	.short	0x010a
        /*06ce*/ 	.byte	0xff
	.zero		1


	//   ....[94]....
        /*06d0*/ 	.word	0x000070b0
        /*06d4*/ 	.word	0x00000000
        /*06d8*/ 	.word	0x00000000
        /*06dc*/ 	.short	0x010a
        /*06de*/ 	.byte	0xff
	.zero		1


	//   ....[95]....
        /*06e0*/ 	.word	0x00007110
        /*06e4*/ 	.word	0x00000000
        /*06e8*/ 	.word	0x00000000
        /*06ec*/ 	.short	0x010a
        /*06ee*/ 	.byte	0xff
	.zero		1


	//   ....[96]....
        /*06f0*/ 	.word	0x00007170
        /*06f4*/ 	.word	0x00000000
        /*06f8*/ 	.word	0x00000000
        /*06fc*/ 	.short	0x010a
        /*06fe*/ 	.byte	0xff
	.zero		1


	//   ....[97]....
        /*0700*/ 	.word	0x000071c0
        /*0704*/ 	.word	0x00000000
        /*0708*/ 	.word	0x000000e0
        /*070c*/ 	.short	0x010a
        /*070e*/ 	.byte	0xff
	.zero		1


	//   ....[98]....
        /*0710*/ 	.word	0x00007220
        /*0714*/ 	.word	0x00000000
        /*0718*/ 	.word	0x00000090
        /*071c*/ 	.short	0x010a
        /*071e*/ 	.byte	0xff
	.zero		1


	//   ....[99]....
        /*0720*/ 	.word	0x00007270
        /*0724*/ 	.word	0x00000000
        /*0728*/ 	.word	0x00000080
        /*072c*/ 	.short	0x010a
        /*072e*/ 	.byte	0xff
	.zero		1


	//   ....[100]....
        /*0730*/ 	.word	0x000072d0
        /*0734*/ 	.word	0x00000000
        /*0738*/ 	.word	0x00000090
        /*073c*/ 	.short	0x010a
        /*073e*/ 	.byte	0xff
	.zero		1


	//   ....[101]....
        /*0740*/ 	.word	0x00007320
        /*0744*/ 	.word	0x00000000
        /*0748*/ 	.word	0x00000080
        /*074c*/ 	.short	0x010a
        /*074e*/ 	.byte	0xff
	.zero		1


	//   ....[102]....
        /*0750*/ 	.word	0x00007380
        /*0754*/ 	.word	0x00000002
        /*0758*/ 	.word	0x000000c0
        /*075c*/ 	.short	0x010a
        /*075e*/ 	.byte	0xff
	.zero		1


	//   ....[103]....
        /*0760*/ 	.word	0x000073e0
        /*0764*/ 	.word	0x00000000
        /*0768*/ 	.word	0x00000000
        /*076c*/ 	.short	0x010a
        /*076e*/ 	.byte	0xff
	.zero		1


	//   ....[104]....
        /*0770*/ 	.word	0x00007440
        /*0774*/ 	.word	0x00000000
        /*0778*/ 	.word	0x00000000
        /*077c*/ 	.short	0x010a
        /*077e*/ 	.byte	0xff
	.zero		1


	//   ....[105]....
        /*0780*/ 	.word	0x000074a0
        /*0784*/ 	.word	0x00000000
        /*0788*/ 	.word	0x00000000
        /*078c*/ 	.short	0x010a
        /*078e*/ 	.byte	0xff
	.zero		1


	//   ....[106]....
        /*0790*/ 	.word	0x00007500
        /*0794*/ 	.word	0x00000000
        /*0798*/ 	.word	0x00000000
        /*079c*/ 	.short	0x010a
        /*079e*/ 	.byte	0xff
	.zero		1


	//   ....[107]....
        /*07a0*/ 	.word	0x00007560
        /*07a4*/ 	.word	0x00000000
        /*07a8*/ 	.word	0x00000000
        /*07ac*/ 	.short	0x010a
        /*07ae*/ 	.byte	0xff
	.zero		1


	//   ....[108]....
        /*07b0*/ 	.word	0x000075b0
        /*07b4*/ 	.word	0x00000000
        /*07b8*/ 	.word	0x00000080
        /*07bc*/ 	.short	0x010a
        /*07be*/ 	.byte	0xff
	.zero		1


	//   ....[109]....
        /*07c0*/ 	.word	0x00007610
        /*07c4*/ 	.word	0x00000000
        /*07c8*/ 	.word	0x00000078
        /*07cc*/ 	.short	0x010a
        /*07ce*/ 	.byte	0xff
	.zero		1


	//   ....[110]....
        /*07d0*/ 	.word	0x00007670
        /*07d4*/ 	.word	0x00000000
        /*07d8*/ 	.word	0x00000058
        /*07dc*/ 	.short	0x010a
        /*07de*/ 	.byte	0xff
	.zero		1


	//   ....[111]....
        /*07e0*/ 	.word	0x000076d0
        /*07e4*/ 	.word	0x00000000
        /*07e8*/ 	.word	0x00000058
        /*07ec*/ 	.short	0x010a
        /*07ee*/ 	.byte	0xff
	.zero		1


	//   ....[112]....
        /*07f0*/ 	.word	0x00007730
        /*07f4*/ 	.word	0x00000000
        /*07f8*/ 	.word	0x00000000
        /*07fc*/ 	.short	0x010a
        /*07fe*/ 	.byte	0xff
	.zero		1


	//   ....[113]....
        /*0800*/ 	.word	0x00007790
        /*0804*/ 	.word	0x00000000
        /*0808*/ 	.word	0x00000000
        /*080c*/ 	.short	0x010a
        /*080e*/ 	.byte	0xff
	.zero		1


	//   ....[114]....
        /*0810*/ 	.word	0x000077e0
        /*0814*/ 	.word	0x00000000
        /*0818*/ 	.word	0x00000080
        /*081c*/ 	.short	0x010a
        /*081e*/ 	.byte	0xff
	.zero		1


	//   ....[115]....
        /*0820*/ 	.word	0x00007830
        /*0824*/ 	.word	0x00000002
        /*0828*/ 	.word	0x00000040
        /*082c*/ 	.short	0x010a
        /*082e*/ 	.byte	0xff
	.zero		1


	//   ....[116]....
        /*0830*/ 	.word	0x00007880
        /*0834*/ 	.word	0x00000052
        /*0838*/ 	.word	0x000000a0
        /*083c*/ 	.short	0x010a
        /*083e*/ 	.byte	0xff
	.zero		1


	//   ....[117]....
        /*0840*/ 	.word	0x000078d0
        /*0844*/ 	.word	0x00000002
        /*0848*/ 	.word	0x00000040
        /*084c*/ 	.short	0x010a
        /*084e*/ 	.byte	0xff
	.zero		1


	//----- nvinfo : EIATTR_NUM_MBARRIERS
	.align		4
.L_47:
        /*0850*/ 	.byte	0x03, 0x38
        /*0852*/ 	.short	0x0020


	//----- nvinfo : EIATTR_EXIT_INSTR_OFFSETS
	.align		4
        /*0854*/ 	.byte	0x04, 0x1c
        /*0856*/ 	.short	(.L_49 - .L_48)


	//   ....[0]....
.L_48:
        /*0858*/ 	.word	0x00002620


	//   ....[1]....
        /*085c*/ 	.word	0x00002b10


	//   ....[2]....
        /*0860*/ 	.word	0x00002b70


	//   ....[3]....
        /*0864*/ 	.word	0x00003c90


	//   ....[4]....
        /*0868*/ 	.word	0x00004b50


	//   ....[5]....
        /*086c*/ 	.word	0x00004b90


	//   ....[6]....
        /*0870*/ 	.word	0x00006e10


	//   ....[7]....
        /*0874*/ 	.word	0x00006e90


	//   ....[8]....
        /*0878*/ 	.word	0x00006ec0


	//   ....[9]....
        /*087c*/ 	.word	0x00006f30


	//----- nvinfo : EIATTR_MAX_THREADS
	.align		4
.L_49:
        /*0880*/ 	.byte	0x04, 0x05
        /*0882*/ 	.short	(.L_51 - .L_50)
.L_50:
        /*0884*/ 	.word	0x00000100
        /*0888*/ 	.word	0x00000001
        /*088c*/ 	.word	0x00000001


	//----- nvinfo : EIATTR_CRS_STACK_SIZE
	.align		4
.L_51:
        /*0890*/ 	.byte	0x04, 0x1e
        /*0892*/ 	.short	(.L_53 - .L_52)
.L_52:
        /*0894*/ 	.word	0x00000000


	//----- nvinfo : EIATTR_CBANK_PARAM_SIZE
	.align		4
.L_53:
        /*0898*/ 	.byte	0x03, 0x19
        /*089a*/ 	.short	0x0800


	//----- nvinfo : EIATTR_PARAM_CBANK
	.align		4
        /*089c*/ 	.byte	0x04, 0x0a
        /*089e*/ 	.short	(.L_55 - .L_54)
	.align		4
.L_54:
        /*08a0*/ 	.word	index@(.nv.constant0._ZN7cutlass13device_kernelINS_4gemm6kernel13GemmUniversalIN4cute5tupleIJiiiiEEENS1_10collective13CollectiveMmaINS1_35MainloopSm100TmaUmmaWarpSpecializedILi4ELi2ELi4ENS5_IJNS4_1CILi1EEESB_SB_EEEEENS5_IJNSA_ILi64EEESE_SE_EEEfNS5_IJlSB_lEEEfSG_NS4_8TiledMMAINS4_8MMA_AtomIJNS4_17SM100_MMA_TF32_SSINS_10tfloat32_tESK_fLi64ELi64ELNS4_4UMMA5MajorE0ELSM_0ELNSL_7ScaleInE0ELSN_0EEEEEENS4_6LayoutISC_NS5_IJNSA_ILi0EEESR_SR_EEEEENS5_IJNS4_10UnderscoreESU_SU_EEEEENS4_13SM90_TMA_LOADENS4_14ComposedLayoutINS4_7SwizzleILi3ELi4ELi3EEENS4_18smem_ptr_flag_bitsILi32EEENSQ_INS5_IJNSA_ILi8EEENSA_ILi32EEEEEENS5_IJS14_SB_EEEEEEEvNS4_8identityESX_S18_vS19_EENS_8epilogue10collective18CollectiveEpilogueINS1B_23Sm100TmaWarpSpecializedILi3ELi2ELi16ELb1ELb0EEEJSF_NS5_IJNSQ_ISE_SB_EENSQ_IS14_SB_EEEEEfSG_fSG_NS1B_6fusion15FusionCallbacksIS1F_NS1J_17LinearCombinationIffffLNS_15FloatRoundStyleE2EEESF_S1I_JEEENS4_5SM1004TMEM4LOAD26SM100_TMEM_LOAD_16dp128b8xESX_S18_NS4_17SM75_U32x4_LDSM_NENS4_14SM90_TMA_STOREES18_NS4_17SM90_U32x4_STSM_NENS4_39AutoVectorizingCopyWithAssumedAlignmentILi128EEEEEEvvEEEEvNT_6ParamsE)
        /*08a4*/ 	.short	0x0380
        /*08a6*/ 	.short	0x0800


	//----- nvinfo : EIATTR_SW_WAR
	.align		4
.L_55:
        /*08a8*/ 	.byte	0x04, 0x36
        /*08aa*/ 	.short	(.L_57 - .L_56)
.L_56:
        /*08ac*/ 	.word	0x00000008
.L_57:


//--------------------- .nv.callgraph             --------------------------
	.section	.nv.callgraph,"",@"SHT_CUDA_CALLGRAPH"
	.align	4
	.sectionentsize	8
	.align		4
        /*0000*/ 	.word	0x00000000
	.align		4
        /*0004*/ 	.word	0xffffffff
	.align		4
        /*0008*/ 	.word	index@(_ZN7cutlass13device_kernelINS_4gemm6kernel13GemmUniversalIN4cute5tupleIJiiiiEEENS1_10collective13CollectiveMmaINS1_35MainloopSm100TmaUmmaWarpSpecializedILi4ELi2ELi4ENS5_IJNS4_1CILi1EEESB_SB_EEEEENS5_IJNSA_ILi64EEESE_SE_EEEfNS5_IJlSB_lEEEfSG_NS4_8TiledMMAINS4_8MMA_AtomIJNS4_17SM100_MMA_TF32_SSINS_10tfloat32_tESK_fLi64ELi64ELNS4_4UMMA5MajorE0ELSM_0ELNSL_7ScaleInE0ELSN_0EEEEEENS4_6LayoutISC_NS5_IJNSA_ILi0EEESR_SR_EEEEENS5_IJNS4_10UnderscoreESU_SU_EEEEENS4_13SM90_TMA_LOADENS4_14ComposedLayoutINS4_7SwizzleILi3ELi4ELi3EEENS4_18smem_ptr_flag_bitsILi32EEENSQ_INS5_IJNSA_ILi8EEENSA_ILi32EEEEEENS5_IJS14_SB_EEEEEEEvNS4_8identityESX_S18_vS19_EENS_8epilogue10collective18CollectiveEpilogueINS1B_23Sm100TmaWarpSpecializedILi3ELi2ELi16ELb1ELb0EEEJSF_NS5_IJNSQ_ISE_SB_EENSQ_IS14_SB_EEEEEfSG_fSG_NS1B_6fusion15FusionCallbacksIS1F_NS1J_17LinearCombinationIffffLNS_15FloatRoundStyleE2EEESF_S1I_JEEENS4_5SM1004TMEM4LOAD26SM100_TMEM_LOAD_16dp128b8xESX_S18_NS4_17SM75_U32x4_LDSM_NENS4_14SM90_TMA_STOREES18_NS4_17SM90_U32x4_STSM_NENS4_39AutoVectorizingCopyWithAssumedAlignmentILi128EEEEEEvvEEEEvNT_6ParamsE)
	.align		4
        /*000c*/ 	.word	index@(__assertfail)
	.align		4
        /*0010*/ 	.word	0x00000000
	.align		4
        /*0014*/ 	.word	0xfffffffe
	.align		4
        /*0018*/ 	.word	0x00000000
	.align		4
        /*001c*/ 	.word	0xfffffffd
	.align		4
        /*0020*/ 	.word	0x00000000
	.align		4
        /*0024*/ 	.word	0xfffffffc


//--------------------- .nv.constant4             --------------------------
	.section	.nv.constant4,"a",@progbits
	.align	8
	.align		8
.nv.constant4:
        /*0000*/ 	.dword	__assertfail
	.align		8
        /*0008*/ 	.dword	__unnamed_1
	.align		8
        /*0010*/ 	.dword	__unnamed_2
	.align		8
        /*0018*/ 	.dword	_ZN40_INTERNAL_5446fc81_4_k_cu_e69bc166_265254cuda3std3__45__cpo5beginE
	.align		8
        /*0020*/ 	.dword	_ZN40_INTERNAL_5446fc81_4_k_cu_e69bc166_265254cuda3std3__45__cpo3endE
	.align		8
        /*0028*/ 	.dword	_ZN40_INTERNAL_5446fc81_4_k_cu_e69bc166_265254cuda3std3__45__cpo6cbeginE
	.align		8
        /*0030*/ 	.dword	_ZN40_INTERNAL_5446fc81_4_k_cu_e69bc166_265254cuda3std3__45__cpo4cendE
	.align		8
        /*0038*/ 	.dword	_ZN40_INTERNAL_5446fc81_4_k_cu_e69bc166_265254cuda3std3__442_GLOBAL__N__5446fc81_4_k_cu_e69bc166_265256ignoreE
	.align		8
        /*0040*/ 	.dword	_ZN40_INTERNAL_5446fc81_4_k_cu_e69bc166_265254cuda3std3__419piecewise_constructE
	.align		8
        /*0048*/ 	.dword	_ZN40_INTERNAL_5446fc81_4_k_cu_e69bc166_265254cuda3std3__48in_placeE
	.align		8
        /*0050*/ 	.dword	_ZN40_INTERNAL_5446fc81_4_k_cu_e69bc166_265254cuda3std6ranges3__45__cpo4swapE
	.align		8
        /*0058*/ 	.dword	_ZN40_INTERNAL_5446fc81_4_k_cu_e69bc166_265254cuda3std6ranges3__45__cpo9iter_moveE
	.align		8
        /*0060*/ 	.dword	_ZN40_INTERNAL_5446fc81_4_k_cu_e69bc166_265254cute7productE
	.align		8
        /*0068*/ 	.dword	_ZN40_INTERNAL_5446fc81_4_k_cu_e69bc166_265254cute1_E
	.align		8
        /*0070*/ 	.dword	$str$25
	.align		8
        /*0078*/ 	.dword	$str$26
	.align		8
        /*0080*/ 	.dword	$str$27
	.align		8
        /*0088*/ 	.dword	$str$28


//--------------------- .text._ZN7cutlass13device_kernelINS_4gemm6kernel13GemmUniversalIN4cute5tupleIJiiiiEEENS1_10collective13CollectiveMmaINS1_35MainloopSm100TmaUmmaWarpSpecializedILi4ELi2ELi4ENS5_IJNS4_1CILi1EEESB_SB_EEEEENS5_IJNSA_ILi64EEESE_SE_EEEfNS5_IJlSB_lEEEfSG_NS4_8TiledMMAINS4_8MMA_AtomIJNS4_17SM100_MMA_TF32_SSINS_10tfloat32_tESK_fLi64ELi64ELNS4_4UMMA5MajorE0ELSM_0ELNSL_7ScaleInE0ELSN_0EEEEEENS4_6LayoutISC_NS5_IJNSA_ILi0EEESR_SR_EEEEENS5_IJNS4_10UnderscoreESU_SU_EEEEENS4_13SM90_TMA_LOADENS4_14ComposedLayoutINS4_7SwizzleILi3ELi4ELi3EEENS4_18smem_ptr_flag_bitsILi32EEENSQ_INS5_IJNSA_ILi8EEENSA_ILi32EEEEEENS5_IJS14_SB_EEEEEEEvNS4_8identityESX_S18_vS19_EENS_8epilogue10collective18CollectiveEpilogueINS1B_23Sm100TmaWarpSpecializedILi3ELi2ELi16ELb1ELb0EEEJSF_NS5_IJNSQ_ISE_SB_EENSQ_IS14_SB_EEEEEfSG_fSG_NS1B_6fusion15FusionCallbacksIS1F_NS1J_17LinearCombinationIffffLNS_15FloatRoundStyleE2EEESF_S1I_JEEENS4_5SM1004TMEM4LOAD26SM100_TMEM_LOAD_16dp128b8xESX_S18_NS4_17SM75_U32x4_LDSM_NENS4_14SM90_TMA_STOREES18_NS4_17SM90_U32x4_STSM_NENS4_39AutoVectorizingCopyWithAssumedAlignmentILi128EEEEEEvvEEEEvNT_6ParamsE --------------------------
	.section	.text._ZN7cutlass13device_kernelINS_4gemm6kernel13GemmUniversalIN4cute5tupleIJiiiiEEENS1_10collective13CollectiveMmaINS1_35MainloopSm100TmaUmmaWarpSpecializedILi4ELi2ELi4ENS5_IJNS4_1CILi1EEESB_SB_EEEEENS5_IJNSA_ILi64EEESE_SE_EEEfNS5_IJlSB_lEEEfSG_NS4_8TiledMMAINS4_8MMA_AtomIJNS4_17SM100_MMA_TF32_SSINS_10tfloat32_tESK_fLi64ELi64ELNS4_4UMMA5MajorE0ELSM_0ELNSL_7ScaleInE0ELSN_0EEEEEENS4_6LayoutISC_NS5_IJNSA_ILi0EEESR_SR_EEEEENS5_IJNS4_10UnderscoreESU_SU_EEEEENS4_13SM90_TMA_LOADENS4_14ComposedLayoutINS4_7SwizzleILi3ELi4ELi3EEENS4_18smem_ptr_flag_bitsILi32EEENSQ_INS5_IJNSA_ILi8EEENSA_ILi32EEEEEENS5_IJS14_SB_EEEEEEEvNS4_8identityESX_S18_vS19_EENS_8epilogue10collective18CollectiveEpilogueINS1B_23Sm100TmaWarpSpecializedILi3ELi2ELi16ELb1ELb0EEEJSF_NS5_IJNSQ_ISE_SB_EENSQ_IS14_SB_EEEEEfSG_fSG_NS1B_6fusion15FusionCallbacksIS1F_NS1J_17LinearCombinationIffffLNS_15FloatRoundStyleE2EEESF_S1I_JEEENS4_5SM1004TMEM4LOAD26SM100_TMEM_LOAD_16dp128b8xESX_S18_NS4_17SM75_U32x4_LDSM_NENS4_14SM90_TMA_STOREES18_NS4_17SM90_U32x4_STSM_NENS4_39AutoVectorizingCopyWithAssumedAlignmentILi128EEEEEEvvEEEEvNT_6ParamsE,"ax",@progbits
	.align	128
.text._ZN7cutlass13device_kernelINS_4gemm6kernel13GemmUniversalIN4cute5tupleIJiiiiEEENS1_10collective13CollectiveMmaINS1_35MainloopSm100TmaUmmaWarpSpecializedILi4ELi2ELi4ENS5_IJNS4_1CILi1EEESB_SB_EEEEENS5_IJNSA_ILi64EEESE_SE_EEEfNS5_IJlSB_lEEEfSG_NS4_8TiledMMAINS4_8MMA_AtomIJNS4_17SM100_MMA_TF32_SSINS_10tfloat32_tESK_fLi64ELi64ELNS4_4UMMA5MajorE0ELSM_0ELNSL_7ScaleInE0ELSN_0EEEEEENS4_6LayoutISC_NS5_IJNSA_ILi0EEESR_SR_EEEEENS5_IJNS4_10UnderscoreESU_SU_EEEEENS4_13SM90_TMA_LOADENS4_14ComposedLayoutINS4_7SwizzleILi3ELi4ELi3EEENS4_18smem_ptr_flag_bitsILi32EEENSQ_INS5_IJNSA_ILi8EEENSA_ILi32EEEEEENS5_IJS14_SB_EEEEEEEvNS4_8identityESX_S18_vS19_EENS_8epilogue10collective18CollectiveEpilogueINS1B_23Sm100TmaWarpSpecializedILi3ELi2ELi16ELb1ELb0EEEJSF_NS5_IJNSQ_ISE_SB_EENSQ_IS14_SB_EEEEEfSG_fSG_NS1B_6fusion15FusionCallbacksIS1F_NS1J_17LinearCombinationIffffLNS_15FloatRoundStyleE2EEESF_S1I_JEEENS4_5SM1004TMEM4LOAD26SM100_TMEM_LOAD_16dp128b8xESX_S18_NS4_17SM75_U32x4_LDSM_NENS4_14SM90_TMA_STOREES18_NS4_17SM90_U32x4_STSM_NENS4_39AutoVectorizingCopyWithAssumedAlignmentILi128EEEEEEvvEEEEvNT_6ParamsE:
        .type           _ZN7cutlass13device_kernelINS_4gemm6kernel13GemmUniversalIN4cute5tupleIJiiiiEEENS1_10collective13CollectiveMmaINS1_35MainloopSm100TmaUmmaWarpSpecializedILi4ELi2ELi4ENS5_IJNS4_1CILi1EEESB_SB_EEEEENS5_IJNSA_ILi64EEESE_SE_EEEfNS5_IJlSB_lEEEfSG_NS4_8TiledMMAINS4_8MMA_AtomIJNS4_17SM100_MMA_TF32_SSINS_10tfloat32_tESK_fLi64ELi64ELNS4_4UMMA5MajorE0ELSM_0ELNSL_7ScaleInE0ELSN_0EEEEEENS4_6LayoutISC_NS5_IJNSA_ILi0EEESR_SR_EEEEENS5_IJNS4_10UnderscoreESU_SU_EEEEENS4_13SM90_TMA_LOADENS4_14ComposedLayoutINS4_7SwizzleILi3ELi4ELi3EEENS4_18smem_ptr_flag_bitsILi32EEENSQ_INS5_IJNSA_ILi8EEENSA_ILi32EEEEEENS5_IJS14_SB_EEEEEEEvNS4_8identityESX_S18_vS19_EENS_8epilogue10collective18CollectiveEpilogueINS1B_23Sm100TmaWarpSpecializedILi3ELi2ELi16ELb1ELb0EEEJSF_NS5_IJNSQ_ISE_SB_EENSQ_IS14_SB_EEEEEfSG_fSG_NS1B_6fusion15FusionCallbacksIS1F_NS1J_17LinearCombinationIffffLNS_15FloatRoundStyleE2EEESF_S1I_JEEENS4_5SM1004TMEM4LOAD26SM100_TMEM_LOAD_16dp128b8xESX_S18_NS4_17SM75_U32x4_LDSM_NENS4_14SM90_TMA_STOREES18_NS4_17SM90_U32x4_STSM_NENS4_39AutoVectorizingCopyWithAssumedAlignmentILi128EEEEEEvvEEEEvNT_6ParamsE,@function
        .size           _ZN7cutlass13device_kernelINS_4gemm6kernel13GemmUniversalIN4cute5tupleIJiiiiEEENS1_10collective13CollectiveMmaINS1_35MainloopSm100TmaUmmaWarpSpecializedILi4ELi2ELi4ENS5_IJNS4_1CILi1EEESB_SB_EEEEENS5_IJNSA_ILi64EEESE_SE_EEEfNS5_IJlSB_lEEEfSG_NS4_8TiledMMAINS4_8MMA_AtomIJNS4_17SM100_MMA_TF32_SSINS_10tfloat32_tESK_fLi64ELi64ELNS4_4UMMA5MajorE0ELSM_0ELNSL_7ScaleInE0ELSN_0EEEEEENS4_6LayoutISC_NS5_IJNSA_ILi0EEESR_SR_EEEEENS5_IJNS4_10UnderscoreESU_SU_EEEEENS4_13SM90_TMA_LOADENS4_14ComposedLayoutINS4_7SwizzleILi3ELi4ELi3EEENS4_18smem_ptr_flag_bitsILi32EEENSQ_INS5_IJNSA_ILi8EEENSA_ILi32EEEEEENS5_IJS14_SB_EEEEEEEvNS4_8identityESX_S18_vS19_EENS_8epilogue10collective18CollectiveEpilogueINS1B_23Sm100TmaWarpSpecializedILi3ELi2ELi16ELb1ELb0EEEJSF_NS5_IJNSQ_ISE_SB_EENSQ_IS14_SB_EEEEEfSG_fSG_NS1B_6fusion15FusionCallbacksIS1F_NS1J_17LinearCombinationIffffLNS_15FloatRoundStyleE2EEESF_S1I_JEEENS4_5SM1004TMEM4LOAD26SM100_TMEM_LOAD_16dp128b8xESX_S18_NS4_17SM75_U32x4_LDSM_NENS4_14SM90_TMA_STOREES18_NS4_17SM90_U32x4_STSM_NENS4_39AutoVectorizingCopyWithAssumedAlignmentILi128EEEEEEvvEEEEvNT_6ParamsE,(.L_x_154 - _ZN7cutlass13device_kernelINS_4gemm6kernel13GemmUniversalIN4cute5tupleIJiiiiEEENS1_10collective13CollectiveMmaINS1_35MainloopSm100TmaUmmaWarpSpecializedILi4ELi2ELi4ENS5_IJNS4_1CILi1EEESB_SB_EEEEENS5_IJNSA_ILi64EEESE_SE_EEEfNS5_IJlSB_lEEEfSG_NS4_8TiledMMAINS4_8MMA_AtomIJNS4_17SM100_MMA_TF32_SSINS_10tfloat32_tESK_fLi64ELi64ELNS4_4UMMA5MajorE0ELSM_0ELNSL_7ScaleInE0ELSN_0EEEEEENS4_6LayoutISC_NS5_IJNSA_ILi0EEESR_SR_EEEEENS5_IJNS4_10UnderscoreESU_SU_EEEEENS4_13SM90_TMA_LOADENS4_14ComposedLayoutINS4_7SwizzleILi3ELi4ELi3EEENS4_18smem_ptr_flag_bitsILi32EEENSQ_INS5_IJNSA_ILi8EEENSA_ILi32EEEEEENS5_IJS14_SB_EEEEEEEvNS4_8identityESX_S18_vS19_EENS_8epilogue10collective18CollectiveEpilogueINS1B_23Sm100TmaWarpSpecializedILi3ELi2ELi16ELb1ELb0EEEJSF_NS5_IJNSQ_ISE_SB_EENSQ_IS14_SB_EEEEEfSG_fSG_NS1B_6fusion15FusionCallbacksIS1F_NS1J_17LinearCombinationIffffLNS_15FloatRoundStyleE2EEESF_S1I_JEEENS4_5SM1004TMEM4LOAD26SM100_TMEM_LOAD_16dp128b8xESX_S18_NS4_17SM75_U32x4_LDSM_NENS4_14SM90_TMA_STOREES18_NS4_17SM90_U32x4_STSM_NENS4_39AutoVectorizingCopyWithAssumedAlignmentILi128EEEEEEvvEEEEvNT_6ParamsE)
        .other          _ZN7cutlass13device_kernelINS_4gemm6kernel13GemmUniversalIN4cute5tupleIJiiiiEEENS1_10collective13CollectiveMmaINS1_35MainloopSm100TmaUmmaWarpSpecializedILi4ELi2ELi4ENS5_IJNS4_1CILi1EEESB_SB_EEEEENS5_IJNSA_ILi64EEESE_SE_EEEfNS5_IJlSB_lEEEfSG_NS4_8TiledMMAINS4_8MMA_AtomIJNS4_17SM100_MMA_TF32_SSINS_10tfloat32_tESK_fLi64ELi64ELNS4_4UMMA5MajorE0ELSM_0ELNSL_7ScaleInE0ELSN_0EEEEEENS4_6LayoutISC_NS5_IJNSA_ILi0EEESR_SR_EEEEENS5_IJNS4_10UnderscoreESU_SU_EEEEENS4_13SM90_TMA_LOADENS4_14ComposedLayoutINS4_7SwizzleILi3ELi4ELi3EEENS4_18smem_ptr_flag_bitsILi32EEENSQ_INS5_IJNSA_ILi8EEENSA_ILi32EEEEEENS5_IJS14_SB_EEEEEEEvNS4_8identityESX_S18_vS19_EENS_8epilogue10collective18CollectiveEpilogueINS1B_23Sm100TmaWarpSpecializedILi3ELi2ELi16ELb1ELb0EEEJSF_NS5_IJNSQ_ISE_SB_EENSQ_IS14_SB_EEEEEfSG_fSG_NS1B_6fusion15FusionCallbacksIS1F_NS1J_17LinearCombinationIffffLNS_15FloatRoundStyleE2EEESF_S1I_JEEENS4_5SM1004TMEM4LOAD26SM100_TMEM_LOAD_16dp128b8xESX_S18_NS4_17SM75_U32x4_LDSM_NENS4_14SM90_TMA_STOREES18_NS4_17SM90_U32x4_STSM_NENS4_39AutoVectorizingCopyWithAssumedAlignmentILi128EEEEEEvvEEEEvNT_6ParamsE,@"STO_CUDA_ENTRY STV_DEFAULT"
_ZN7cutlass13device_kernelINS_4gemm6kernel13GemmUniversalIN4cute5tupleIJiiiiEEENS1_10collective13CollectiveMmaINS1_35MainloopSm100TmaUmmaWarpSpecializedILi4ELi2ELi4ENS5_IJNS4_1CILi1EEESB_SB_EEEEENS5_IJNSA_ILi64EEESE_SE_EEEfNS5_IJlSB_lEEEfSG_NS4_8TiledMMAINS4_8MMA_AtomIJNS4_17SM100_MMA_TF32_SSINS_10tfloat32_tESK_fLi64ELi64ELNS4_4UMMA5MajorE0ELSM_0ELNSL_7ScaleInE0ELSN_0EEEEEENS4_6LayoutISC_NS5_IJNSA_ILi0EEESR_SR_EEEEENS5_IJNS4_10UnderscoreESU_SU_EEEEENS4_13SM90_TMA_LOADENS4_14ComposedLayoutINS4_7SwizzleILi3ELi4ELi3EEENS4_18smem_ptr_flag_bitsILi32EEENSQ_INS5_IJNSA_ILi8EEENSA_ILi32EEEEEENS5_IJS14_SB_EEEEEEEvNS4_8identityESX_S18_vS19_EENS_8epilogue10collective18CollectiveEpilogueINS1B_23Sm100TmaWarpSpecializedILi3ELi2ELi16ELb1ELb0EEEJSF_NS5_IJNSQ_ISE_SB_EENSQ_IS14_SB_EEEEEfSG_fSG_NS1B_6fusion15FusionCallbacksIS1F_NS1J_17LinearCombinationIffffLNS_15FloatRoundStyleE2EEESF_S1I_JEEENS4_5SM1004TMEM4LOAD26SM100_TMEM_LOAD_16dp128b8xESX_S18_NS4_17SM75_U32x4_LDSM_NENS4_14SM90_TMA_STOREES18_NS4_17SM90_U32x4_STSM_NENS4_39AutoVectorizingCopyWithAssumedAlignmentILi128EEEEEEvvEEEEvNT_6ParamsE:
[----:B------:R-:W1:Y:S01]  /*0000*/  LDC R1, c[0x0][0x37c] ;  /* 0x0000df00ff017b82 */ /* 0x000e620000000800 */
[----:B------:R-:W2:Y:S01]  /*0010*/  S2R R75, SR_TID.X ;  /* 0x00000000004b7919 */ /* 0x000ea20000002100 */
[----:B------:R-:W3:Y:S01]  /*0020*/  LDCU.64 UR4, c[0x0][0x890] ;  /* 0x00011200ff0477ac */ /* 0x000ee20008000a00 */
[----:B------:R-:W-:Y:S02]  /*0030*/  PRMT R64, RZ, 0x7610, R64 ;  /* 0x00007610ff407816 */ /* 0x000fe40000000040 */
[----:B------:R-:W-:Y:S01]  /*0040*/  ELECT P5, URZ, PT ;  /* 0x0000000000ff782f */ /* 0x000fe200038a0000 */
[----:B------:R-:W4:Y:S01]  /*0050*/  LDCU.64 UR46, c[0x0][0x358] ;  /* 0x00006b00ff2e77ac */ /* 0x000f220008000a00 */
[----:B---3--:R-:W-:-:S04]  /*0060*/  UISETP.NE.U32.AND UP0, UPT, UR4, URZ, UPT ;  /* 0x000000ff0400728c */ /* 0x008fc8000bf05070 */
[----:B------:R-:W-:Y:S01]  /*0070*/  UISETP.NE.AND.EX UP0, UPT, UR5, URZ, UPT, UP0 ;  /* 0x000000ff0500728c */ /* 0x000fe2000bf05300 */
[----:B--2---:R-:W-:-:S05]  /*0080*/  SHF.R.U32.HI R69, RZ, 0x5, R75 ;  /* 0x00000005ff457819 */ /* 0x004fca000001164b */
[----:B------:R-:W2:Y:S02]  /*0090*/  SHFL.IDX PT, R0, R69, RZ, 0x1f ;  /* 0x00001fff45007589 */ /* 0x000ea400000e0000 */
[----:B--2---:R-:W-:Y:S01]  /*00a0*/  R2UR UR8, R0 ;  /* 0x00000000000872ca */ /* 0x004fe200000e0000 */
[----:B-1--4-:R-:W-:-:S14]  /*00b0*/  BRA.U UP0, `(.L_x_0) ;  /* 0x00000001002c7547 */ /* 0x012fdc000b800000 */
[----:B------:R-:W1:Y:S02]  /*00c0*/  LDCU.64 UR6, c[0x0][0x888] ;  /* 0x00011100ff0677ac */ /* 0x000e640008000a00 */
[----:B-1----:R-:W-:-:S04]  /*00d0*/  UISETP.NE.U32.AND UP0, UPT, UR6, URZ, UPT ;  /* 0x000000ff0600728c */ /* 0x002fc8000bf05070 */
[----:B------:R-:W-:-:S09]  /*00e0*/  UISETP.NE.AND.EX UP0, UPT, UR7, URZ, UPT, UP0 ;  /* 0x000000ff0700728c */ /* 0x000fd2000bf05300 */
[----:B------:R-:W-:Y:S05]  /*00f0*/  BRA.U !UP0, `(.L_x_1) ;  /* 0x0000000108107547 */ /* 0x000fea000b800000 */
[----:B------:R-:W1:Y:S02]  /*0100*/  LDC.64 R2, c[0x0][0x888] ;  /* 0x00022200ff027b82 */ /* 0x000e640000000a00 */
[----:B-1----:R1:W5:Y:S01]  /*0110*/  LDG.E R35, desc[UR46][R2.64] ;  /* 0x0000002e02237981 */ /* 0x002362000c1e1900 */
[----:B------:R-:W-:Y:S01]  /*0120*/  HFMA2 R64, -RZ, RZ, 0, 5.9604644775390625e-08 ;  /* 0x00000001ff407431 */ /* 0x000fe200000001ff */
[----:B------:R-:W-:Y:S05]  /*0130*/  BRA `(.L_x_0) ;  /* 0x00000000000c7947 */ /* 0x000fea0003800000 */
.L_x_1:
[----:B------:R-:W1:Y:S01]  /*0140*/  LDCU UR6, c[0x0][0x880] ;  /* 0x00011000ff0677ac */ /* 0x000e620008000800 */
[----:B------:R-:W-:Y:S01]  /*0150*/  HFMA2 R64, -RZ, RZ, 0, 5.9604644775390625e-08 ;  /* 0x00000001ff407431 */ /* 0x000fe200000001ff */
[----:B-1----:R-:W-:-:S07]  /*0160*/  MOV R35, UR6 ;  /* 0x0000000600237c02 */ /* 0x002fce0008000f00 */
.L_x_0:
[----:B------:R-:W2:Y:S02]  /*0170*/  LDCU.64 UR6, c[0x0][0x8b0] ;  /* 0x00011600ff0677ac */ /* 0x000ea40008000a00 */
[----:B--2---:R-:W-:-:S04]  /*0180*/  UISETP.NE.U32.AND UP0, UPT, UR6, URZ, UPT ;  /* 0x000000ff0600728c */ /* 0x004fc8000bf05070 */
[----:B------:R-:W-:-:S09]  /*0190*/  UISETP.NE.AND.EX UP0, UPT, UR7, URZ, UPT, UP0 ;  /* 0x000000ff0700728c */ /* 0x000fd2000bf05300 */
[----:B------:R-:W-:Y:S05]  /*01a0*/  BRA.U UP0, `(.L_x_2) ;  /* 0x0000000100247547 */ /* 0x000fea000b800000 */
[----:B------:R-:W2:Y:S02]  /*01b0*/  LDCU.64 UR6, c[0x0][0x8a8] ;  /* 0x00011500ff0677ac */ /* 0x000ea40008000a00 */
[----:B--2---:R-:W-:-:S04]  /*01c0*/  UISETP.NE.U32.AND UP0, UPT, UR6, URZ, UPT ;  /* 0x000000ff0600728c */ /* 0x004fc8000bf05070 */
[----:B------:R-:W-:-:S09]  /*01d0*/  UISETP.NE.AND.EX UP0, UPT, UR7, URZ, UPT, UP0 ;  /* 0x000000ff0700728c */ /* 0x000fd2000bf05300 */
[----:B------:R-:W-:Y:S05]  /*01e0*/  BRA.U !UP0, `(.L_x_3) ;  /* 0x00000001080c7547 */ /* 0x000fea000b800000 */
[----:B-1----:R-:W1:Y:S02]  /*01f0*/  LDC.64 R2, c[0x0][0x8a8] ;  /* 0x00022a00ff027b82 */ /* 0x002e640000000a00 */
[----:B-1----:R2:W5:Y:S01]  /*0200*/  LDG.E R33, desc[UR46][R2.64] ;  /* 0x0000002e02217981 */ /* 0x002562000c1e1900 */
[----:B------:R-:W-:Y:S05]  /*0210*/  BRA `(.L_x_2) ;  /* 0x0000000000087947 */ /* 0x000fea0003800000 */
.L_x_3:
[----:B------:R-:W2:Y:S02]  /*0220*/  LDCU UR6, c[0x0][0x8a0] ;  /* 0x00011400ff0677ac */ /* 0x000ea40008000800 */
[----:B--2---:R-:W-:Y:S02]  /*0230*/  MOV R33, UR6 ;  /* 0x0000000600217c02 */ /* 0x004fe40008000f00 */
.L_x_2:
[----:B------:R-:W-:Y:S01]  /*0240*/  IMAD.U32 R0, RZ, RZ, UR8 ;  /* 0x00000008ff007e24 */ /* 0x000fe2000f8e00ff */
[----:B------:R-:W-:Y:S04]  /*0250*/  BSSY.RECONVERGENT B0, `(.L_x_4) ;  /* 0x000000c000007945 */ /* 0x000fe80003800200 */
[C---:B------:R-:W-:Y:S02]  /*0260*/  ISETP.NE.OR P1, PT, R0.reuse, 0x1, !P5 ;  /* 0x000000010000780c */ /* 0x040fe40006f25670 */
[----:B------:R-:W-:-:S11]  /*0270*/  ISETP.NE.OR P0, PT, R0, 0x3, !P5 ;  /* 0x000000030000780c */ /* 0x000fd60006f05670 */
[----:B------:R-:W-:Y:S05]  /*0280*/  @P1 BRA `(.L_x_5) ;  /* 0x0000000000201947 */ /* 0x000fea0003800000 */
[----:B------:R-:W3:Y:S02]  /*0290*/  LDCU.64 UR6, c[0x0][0x348] ;  /* 0x00006900ff0677ac */ /* 0x000ee40008000a00 */
[----:B---3--:R-:W-:Y:S02]  /*02a0*/  UIADD3 UR10, UP1, UPT, UR6, 0x80, URZ ;  /* 0x00000080060a7890 */ /* 0x008fe4000ff3e0ff */
[----:B------:R-:W-:Y:S02]  /*02b0*/  UIADD3 UR6, UP0, UPT, UR6, 0x180, URZ ;  /* 0x0000018006067890 */ /* 0x000fe4000ff1e0ff */
[----:B------:R-:W-:Y:S02]  /*02c0*/  UIADD3.X UR11, UPT, UPT, URZ, UR7, URZ, UP1, !UPT ;  /* 0x00000007ff0b7290 */ /* 0x000fe40008ffe4ff */
[----:B------:R-:W-:-:S07]  /*02d0*/  UIADD3.X UR7, UPT, UPT, URZ, UR7, URZ, UP0, !UPT ;  /* 0x00000007ff077290 */ /* 0x000fce00087fe4ff */
[----:B------:R3:W-:Y:S02]  /*02e0*/  UTMACCTL.PF [UR10] ;  /* 0x000000000a0079b9 */ /* 0x0007e40008040000 */
[----:B------:R3:W-:Y:S02]  /*02f0*/  UTMACCTL.PF [UR6] ;  /* 0x00000000060079b9 */ /* 0x0007e40008040000 */
[----:B---3--:R-:W-:Y:S01]  /*0300*/  NOP ;  /* 0x0000000000007918 */ /* 0x008fe20000000000 */
.L_x_5:
[----:B------:R-:W-:Y:S05]  /*0310*/  BSYNC.RECONVERGENT B0 ;  /* 0x0000000000007941 */ /* 0x000fea0003800200 */
.L_x_4:
[----:B------:R-:W-:Y:S04]  /*0320*/  BSSY.RECONVERGENT B0, `(.L_x_6) ;  /* 0x000000a000007945 */ /* 0x000fe80003800200 */
        /* <DEDUP_REMOVED lines=9> */
.L_x_7:
[----:B------:R-:W-:Y:S05]  /*03c0*/  BSYNC.RECONVERGENT B0 ;  /* 0x0000000000007941 */ /* 0x000fea0003800200 */
.L_x_6:
[----:B------:R-:W3:Y:S01]  /*03d0*/  LDCU.64 UR6, c[0x0][0x888] ;  /* 0x00011100ff0677ac */ /* 0x000ee20008000a00 */
[----:B------:R-:W-:Y:S02]  /*03e0*/  UISETP.EQ.U32.AND UP1, UPT, UR4, URZ, UPT ;  /* 0x000000ff0400728c */ /* 0x000fe4000bf22070 */
[----:B------:R-:W-:Y:S02]  /*03f0*/  UPLOP3.LUT UP2, UPT, UPT, UPT, UPT, 0x80, 0x8 ;  /* 0x000000000008789c */ /* 0x000fe40003f4f070 */
[----:B---3--:R-:W-:-:S04]  /*0400*/  UISETP.NE.U32.AND UP0, UPT, UR6, URZ, UPT ;  /* 0x000000ff0600728c */ /* 0x008fc8000bf05070 */
[----:B------:R-:W-:-:S04]  /*0410*/  UISETP.NE.AND.EX UP0, UPT, UR7, URZ, UPT, UP0 ;  /* 0x000000ff0700728c */ /* 0x000fc8000bf05300 */
[----:B------:R-:W-:-:S04]  /*0420*/  UISETP.EQ.OR.EX UP3, UPT, UR5, URZ, !UP0, UP1 ;  /* 0x000000ff0500728c */ /* 0x000fc8000c762710 */
[----:B------:R-:W-:-:S05]  /*0430*/  UP2UR UR53, UPR, URZ, 0x8 ;  /* 0x00000008ff357883 */ /* 0x000fca0008000000 */
[----:B------:R-:W-:Y:S07]  /*0440*/  BRA.U !UP3, `(.L_x_8) ;  /* 0x000000010b207547 */ /* 0x000fee000b800000 */
[----:B------:R-:W-:Y:S01]  /*0450*/  UISETP.NE.U32.AND UP2, UPT, UR4, URZ, UPT ;  /* 0x000000ff0400728c */ /* 0x000fe2000bf45070 */
[----:B-----5:R-:W-:Y:S01]  /*0460*/  FSETP.NEU.AND P0, PT, R35, RZ, PT ;  /* 0x000000ff2300720b */ /* 0x020fe20003f0d000 */
[----:B------:R-:W-:Y:S02]  /*0470*/  USEL UR4, URZ, 0xffffffff, UP0 ;  /* 0xffffffffff047887 */ /* 0x000fe40008000000 */
[----:B------:R-:W-:-:S10]  /*0480*/  UISETP.NE.AND.EX UP2, UPT, UR5, URZ, UPT, UP2 ;  /* 0x000000ff0500728c */ /* 0x000fd4000bf45320 */
[----:B------:R-:W-:Y:S01]  /*0490*/  VOTEU.ANY UP1, P0 ;  /* 0x0000000000ff7886 */ /* 0x000fe20000020100 */
[----:B------:R-:W-:-:S04]  /*04a0*/  @!UP2 USEL UR4, URZ, 0xffffffff, UP1 ;  /* 0xffffffffff04a887 */ /* 0x000fc80008800000 */
[----:B------:R-:W-:-:S04]  /*04b0*/  ULOP3.LUT UR4, UR4, 0x1, URZ, 0xc0, !UPT ;  /* 0x0000000104047892 */ /* 0x000fc8000f8ec0ff */
[----:B------:R-:W-:-:S11]  /*04c0*/  UISETP.NE.U32.AND UP2, UPT, UR4, 0x1, UPT ;  /* 0x000000010400788c */ /* 0x000fd6000bf45070 */
.L_x_8:
[----:B-12---:R-:W1:Y:S01]  /*04d0*/  SHFL.IDX PT, R2, R69, RZ, 0x1f ;  /* 0x00001fff45027589 */ /* 0x006e6200000e0000 */
[----:B------:R-:W-:-:S04]  /*04e0*/  UISETP.NE.AND UP1, UPT, UR8, 0x2, UPT ;  /* 0x000000020800788c */ /* 0x000fc8000bf25270 */
[----:B------:R-:W-:Y:S01]  /*04f0*/  USEL UR6, URZ, 0x1, UP1 ;  /* 0x00000001ff067887 */ /* 0x000fe20008800000 */
[----:B-1----:R-:W-:-:S13]  /*0500*/  ISETP.NE.AND P0, PT, R2, RZ, PT ;  /* 0x000000ff0200720c */ /* 0x002fda0003f05270 */
[----:B------:R-:W-:Y:S05]  /*0510*/  @P0 BRA `(.L_x_9) ;  /* 0x0000000000480947 */ /* 0x000fea0003800000 */
[----:B------:R-:W1:Y:S01]  /*0520*/  S2UR UR5, SR_CgaCtaId ;  /* 0x00000000000579c3 */ /* 0x000e620000008800 */
[----:B------:R-:W-:Y:S01]  /*0530*/  UMOV UR7, 0x400 ;  /* 0x0000040000077882 */ /* 0x000fe20000000000 */
[----:B------:R-:W-:Y:S01]  /*0540*/  UMOV UR4, 0x1 ;  /* 0x0000000100047882 */ /* 0x000fe20000000000 */
[----:B------:R-:W-:Y:S01]  /*0550*/  ELECT P0, URZ, PT ;  /* 0x0000000000ff782f */ /* 0x000fe20003800000 */
[----:B------:R-:W-:-:S04]  /*0560*/  UIADD3 UR10, UPT, UPT, -UR4, 0x100000, URZ ;  /* 0x00100000040a7890 */ /* 0x000fc8000fffe1ff */
[----:B------:R-:W-:Y:S02]  /*0570*/  USHF.L.U32 UR11, UR10, 0xb, URZ ;  /* 0x0000000b0a0b7899 */ /* 0x000fe400080006ff */
[----:B------:R-:W-:Y:S02]  /*0580*/  USHF.L.U32 UR10, UR10, 0x1, URZ ;  /* 0x000000010a0a7899 */ /* 0x000fe400080006ff */
[----:B-1----:R-:W-:Y:S01]  /*0590*/  ULEA UR5, UR5, UR7, 0x18 ;  /* 0x0000000705057291 */ /* 0x002fe2000f8ec0ff */
[----:B------:R-:W1:Y:S11]  /*05a0*/  FENCE.VIEW.ASYNC.S ;  /* 0x00000000000073c6 */ /* 0x000e760000000000 */
[----:B-1----:R1:W2:Y:S01]  /*05b0*/  SYNCS.EXCH.64 URZ, [UR5], UR10 ;  /* 0x0000000a05ff75b2 */ /* 0x0022a20008000100 */
[----:B------:R1:W3:Y:S01]  /*05c0*/  SYNCS.EXCH.64 URZ, [UR5+0x20], UR10 ;  /* 0x0000200a05ff75b2 */ /* 0x0002e20008000100 */
[----:B------:R1:W4:Y:S01]  /*05d0*/  SYNCS.EXCH.64 URZ, [UR5+0x8], UR10 ;  /* 0x0000080a05ff75b2 */ /* 0x0003220008000100 */
[----:B------:R1:W1:Y:S01]  /*05e0*/  SYNCS.EXCH.64 URZ, [UR5+0x28], UR10 ;  /* 0x0000280a05ff75b2 */ /* 0x0002620008000100 */
[----:B------:R1:W1:Y:S01]  /*05f0*/  SYNCS.EXCH.64 URZ, [UR5+0x10], UR10 ;  /* 0x0000100a05ff75b2 */ /* 0x0002620008000100 */
[----:B------:R1:W1:Y:S01]  /*0600*/  SYNCS.EXCH.64 URZ, [UR5+0x30], UR10 ;  /* 0x0000300a05ff75b2 */ /* 0x0002620008000100 */
[----:B------:R1:W1:Y:S01]  /*0610*/  SYNCS.EXCH.64 URZ, [UR5+0x18], UR10 ;  /* 0x0000180a05ff75b2 */ /* 0x0002620008000100 */
[----:B------:R1:W1:Y:S01]  /*0620*/  SYNCS.EXCH.64 URZ, [UR5+0x38], UR10 ;  /* 0x0000380a05ff75b2 */ /* 0x0002620008000100 */
[----:B------:R-:W-:Y:S01]  /*0630*/  NOP ;  /* 0x0000000000007918 */ /* 0x000fe20000000000 */
.L_x_9:
[----:B------:R-:W2:Y:S01]  /*0640*/  SHFL.IDX PT, R2, R69, RZ, 0x1f ;  /* 0x00001fff45027589 */ /* 0x000ea200000e0000 */
[----:B------:R-:W-:Y:S01]  /*0650*/  NOP ;  /* 0x0000000000007918 */ /* 0x000fe20000000000 */
[----:B--2---:R-:W-:-:S13]  /*0660*/  ISETP.NE.AND P0, PT, R2, 0x1, PT ;  /* 0x000000010200780c */ /* 0x004fda0003f05270 */
[----:B------:R-:W-:Y:S05]  /*0670*/  @P0 BRA `(.L_x_10) ;  /* 0x0000000000500947 */ /* 0x000fea0003800000 */
[----:B------:R-:W2:Y:S01]  /*0680*/  S2UR UR7, SR_CgaCtaId ;  /* 0x00000000000779c3 */ /* 0x000ea20000008800 */
[----:B------:R-:W-:Y:S01]  /*0690*/  UMOV UR9, 0x400 ;  /* 0x0000040000097882 */ /* 0x000fe20000000000 */
[----:B-1----:R-:W-:Y:S01]  /*06a0*/  UMOV UR5, 0x20 ;  /* 0x0000002000057882 */ /* 0x002fe20000000000 */
[----:B------:R-:W-:Y:S01]  /*06b0*/  UMOV UR4, 0x80 ;  /* 0x0000008000047882 */ /* 0x000fe20000000000 */
[----:B------:R-:W-:-:S04]  /*06c0*/  UIADD3 UR10, UPT, UPT, -UR5, 0x100000, URZ ;  /* 0x00100000050a7890 */ /* 0x000fc8000fffe1ff */
[----:B------:R-:W-:Y:S02]  /*06d0*/  USHF.L.U32 UR11, UR10, 0xb, URZ ;  /* 0x0000000b0a0b7899 */ /* 0x000fe400080006ff */
[----:B------:R-:W-:Y:S02]  /*06e0*/  USHF.L.U32 UR10, UR10, 0x1, URZ ;  /* 0x000000010a0a7899 */ /* 0x000fe400080006ff */
[----:B------:R-:W-:-:S04]  /*06f0*/  UIADD3 UR4, UPT, UPT, -UR4, 0x100000, URZ ;  /* 0x0010000004047890 */ /* 0x000fc8000fffe1ff */
[----:B------:R-:W-:Y:S02]  /*0700*/  USHF.L.U32 UR5, UR4, 0xb, URZ ;  /* 0x0000000b04057899 */ /* 0x000fe400080006ff */
[----:B------:R-:W-:Y:S01]  /*0710*/  USHF.L.U32 UR4, UR4, 0x1, URZ ;  /* 0x0000000104047899 */ /* 0x000fe200080006ff */
[----:B------:R-:W-:Y:S01]  /*0720*/  ELECT P0, URZ, PT ;  /* 0x0000000000ff782f */ /* 0x000fe20003800000 */
[----:B--2---:R-:W-:Y:S01]  /*0730*/  ULEA UR7, UR7, UR9, 0x18 ;  /* 0x0000000907077291 */ /* 0x004fe2000f8ec0ff */
[----:B------:R-:W1:Y:S11]  /*0740*/  FENCE.VIEW.ASYNC.S ;  /* 0x00000000000073c6 */ /* 0x000e760000000000 */
[----:B-1----:R2:W1:Y:S01]  /*0750*/  SYNCS.EXCH.64 URZ, [UR7+0x40], UR10 ;  /* 0x0000400a07ff75b2 */ /* 0x0024620008000100 */
[----:B------:R2:W1:Y:S01]  /*0760*/  SYNCS.EXCH.64 URZ, [UR7+0x58], UR4 ;  /* 0x0000580407ff75b2 */ /* 0x0004620008000100 */
[----:B------:R2:W1:Y:S01]  /*0770*/  SYNCS.EXCH.64 URZ, [UR7+0x48], UR10 ;  /* 0x0000480a07ff75b2 */ /* 0x0004620008000100 */
[----:B------:R2:W1:Y:S01]  /*0780*/  SYNCS.EXCH.64 URZ, [UR7+0x60], UR4 ;  /* 0x0000600407ff75b2 */ /* 0x0004620008000100 */
[----:B------:R2:W1:Y:S01]  /*0790*/  SYNCS.EXCH.64 URZ, [UR7+0x50], UR10 ;  /* 0x0000500a07ff75b2 */ /* 0x0004620008000100 */
[----:B------:R2:W1:Y:S02]  /*07a0*/  SYNCS.EXCH.64 URZ, [UR7+0x68], UR4 ;  /* 0x0000680407ff75b2 */ /* 0x0004640008000100 */
[----:B--2---:R-:W-:Y:S01]  /*07b0*/  NOP ;  /* 0x0000000000007918 */ /* 0x004fe20000000000 */
.L_x_10:
[----:B------:R-:W2:Y:S01]  /*07c0*/  SHFL.IDX PT, R2, R69, RZ, 0x1f ;  /* 0x00001fff45027589 */ /* 0x000ea200000e0000 */
[----:B------:R-:W-:Y:S01]  /*07d0*/  NOP ;  /* 0x0000000000007918 */ /* 0x000fe20000000000 */
[----:B--2---:R-:W-:-:S13]  /*07e0*/  ISETP.NE.AND P0, PT, R2, 0x3, PT ;  /* 0x000000030200780c */ /* 0x004fda0003f05270 */
[----:B------:R-:W-:Y:S05]  /*07f0*/  @P0 BRA `(.L_x_11) ;  /* 0x0000000000300947 */ /* 0x000fea0003800000 */
[----:B-1----:R-:W1:Y:S01]  /*0800*/  S2UR UR5, SR_CgaCtaId ;  /* 0x00000000000579c3 */ /* 0x002e620000008800 */
        /* <DEDUP_REMOVED lines=8> */
[----:B-1----:R2:W1:Y:S01]  /*0890*/  SYNCS.EXCH.64 URZ, [UR5+0x70], UR10 ;  /* 0x0000700a05ff75b2 */ /* 0x0024620008000100 */
[----:B------:R2:W1:Y:S02]  /*08a0*/  SYNCS.EXCH.64 URZ, [UR5+0x78], UR10 ;  /* 0x0000780a05ff75b2 */ /* 0x0004640008000100 */
[----:B--2---:R-:W-:Y:S01]  /*08b0*/  NOP ;  /* 0x0000000000007918 */ /* 0x004fe20000000000 */
.L_x_11:
[----:B------:R-:W2:Y:S01]  /*08c0*/  SHFL.IDX PT, R2, R69, RZ, 0x1f ;  /* 0x00001fff45027589 */ /* 0x000ea200000e0000 */
[----:B------:R-:W-:Y:S01]  /*08d0*/  NOP ;  /* 0x0000000000007918 */ /* 0x000fe20000000000 */
[----:B--2---:R-:W-:-:S13]  /*08e0*/  ISETP.NE.AND P0, PT, R2, 0x4, PT ;  /* 0x000000040200780c */ /* 0x004fda0003f05270 */
[----:B------:R-:W-:Y:S05]  /*08f0*/  @P0 BRA `(.L_x_12) ;  /* 0x00000000004c0947 */ /* 0x000fea0003800000 */
[----:B-1----:R-:W1:Y:S01]  /*0900*/  S2UR UR5, SR_CgaCtaId ;  /* 0x00000000000579c3 */ /* 0x002e620000008800 */
[----:B------:R-:W-:Y:S01]  /*0910*/  UMOV UR9, 0x100 ;  /* 0x0000010000097882 */ /* 0x000fe20000000000 */
[----:B------:R-:W-:Y:S01]  /*0920*/  UMOV UR7, 0x400 ;  /* 0x0000040000077882 */ /* 0x000fe20000000000 */
[----:B------:R-:W-:Y:S01]  /*0930*/  USEL UR9, UR9, 0xe0, UP2 ;  /* 0x000000e009097887 */ /* 0x000fe20009000000 */
[----:B------:R-:W-:Y:S01]  /*0940*/  UMOV UR4, 0x1 ;  /* 0x0000000100047882 */ /* 0x000fe20000000000 */
[----:B------:R-:W-:Y:S01]  /*0950*/  ELECT P0, URZ, PT ;  /* 0x0000000000ff782f */ /* 0x000fe20003800000 */
[----:B------:R-:W-:-:S04]  /*0960*/  UIADD3 UR10, UPT, UPT, -UR4, 0x100000, URZ ;  /* 0x00100000040a7890 */ /* 0x000fc8000fffe1ff */
[----:B------:R-:W-:Y:S02]  /*0970*/  USHF.L.U32 UR11, UR10, 0xb, URZ ;  /* 0x0000000b0a0b7899 */ /* 0x000fe400080006ff */
[----:B------:R-:W-:Y:S02]  /*0980*/  USHF.L.U32 UR10, UR10, 0x1, URZ ;  /* 0x000000010a0a7899 */ /* 0x000fe400080006ff */
[----:B------:R-:W-:-:S04]  /*0990*/  UIADD3 UR12, UPT, UPT, -UR9, 0x100000, URZ ;  /* 0x00100000090c7890 */ /* 0x000fc8000fffe1ff */
[----:B------:R-:W-:Y:S02]  /*09a0*/  USHF.L.U32 UR13, UR12, 0xb, URZ ;  /* 0x0000000b0c0d7899 */ /* 0x000fe400080006ff */
[----:B------:R-:W-:Y:S02]  /*09b0*/  USHF.L.U32 UR12, UR12, 0x1, URZ ;  /* 0x000000010c0c7899 */ /* 0x000fe400080006ff */
[----:B-1----:R-:W-:Y:S01]  /*09c0*/  ULEA UR5, UR5, UR7, 0x18 ;  /* 0x0000000705057291 */ /* 0x002fe2000f8ec0ff */
[----:B------:R-:W1:Y:S11]  /*09d0*/  FENCE.VIEW.ASYNC.S ;  /* 0x00000000000073c6 */ /* 0x000e760000000000 */
[----:B-1----:R2:W1:Y:S01]  /*09e0*/  SYNCS.EXCH.64 URZ, [UR5+0x80], UR10 ;  /* 0x0000800a05ff75b2 */ /* 0x0024620008000100 */
[----:B------:R2:W1:Y:S01]  /*09f0*/  SYNCS.EXCH.64 URZ, [UR5+0x90], UR12 ;  /* 0x0000900c05ff75b2 */ /* 0x0004620008000100 */
[----:B------:R2:W1:Y:S01]  /*0a00*/  SYNCS.EXCH.64 URZ, [UR5+0x88], UR10 ;  /* 0x0000880a05ff75b2 */ /* 0x0004620008000100 */
[----:B------:R2:W1:Y:S02]  /*0a10*/  SYNCS.EXCH.64 URZ, [UR5+0x98], UR12 ;  /* 0x0000980c05ff75b2 */ /* 0x0004640008000100 */
[----:B--2---:R-:W-:Y:S01]  /*0a20*/  NOP ;  /* 0x0000000000007918 */ /* 0x004fe20000000000 */
.L_x_12:
        /* <DEDUP_REMOVED lines=22> */
[----:B------:R2:W1:Y:S01]  /*0b90*/  SYNCS.EXCH.64 URZ, [UR7+0xd0], UR4 ;  /* 0x0000d00407ff75b2 */ /* 0x0004620008000100 */
[----:B------:R2:W1:Y:S01]  /*0ba0*/  SYNCS.EXCH.64 URZ, [UR7+0xb8], UR10 ;  /* 0x0000b80a07ff75b2 */ /* 0x0004620008000100 */
[----:B------:R2:W1:Y:S02]  /*0bb0*/  SYNCS.EXCH.64 URZ, [UR7+0xd8], UR4 ;  /* 0x0000d80407ff75b2 */ /* 0x0004640008000100 */
[----:B--2---:R-:W-:Y:S01]  /*0bc0*/  NOP ;  /* 0x0000000000007918 */ /* 0x004fe20000000000 */
.L_x_13:
        /* <DEDUP_REMOVED lines=18> */
.L_x_14:
[----:B-1----:R-:W1:Y:S01]  /*0cf0*/  S2UR UR5, SR_CTAID.X ;  /* 0x00000000000579c3 */ /* 0x002e620000002500 */
[----:B------:R-:W-:-:S05]  /*0d00*/  CS2R.32 R63, SR_CgaSize ;  /* 0x00000000003f7805 */ /* 0x000fca0000008a00 */
[----:B------:R-:W-:-:S05]  /*0d10*/  IMAD R63, R63, -0xa0, RZ ;  /* 0xffffff603f3f7824 */ /* 0x000fca00078e02ff */
[----:B------:R-:W-:-:S14]  /*0d20*/  R2UR UR9, R63 ;  /* 0x000000003f0972ca */ /* 0x000fdc00000e0000 */
[----:B------:R-:W2:Y:S01]  /*0d30*/  LDCU UR9, c[0x0][UR9+0x2b0] ;  /* 0x00005600090977ac */ /* 0x000ea20008000800 */
[----:B------:R-:W-:Y:S01]  /*0d40*/  NOP ;  /* 0x0000000000007918 */ /* 0x000fe20000000000 */
[----:B------:R-:W-:-:S05]  /*0d50*/  CS2R.32 R63, SR_CgaSize ;  /* 0x00000000003f7805 */ /* 0x000fca0000008a00 */
[----:B------:R-:W-:-:S05]  /*0d60*/  IMAD R63, R63, -0xa0, RZ ;  /* 0xffffff603f3f7824 */ /* 0x000fca00078e02ff */
[----:B------:R-:W-:-:S14]  /*0d70*/  R2UR UR7, R63 ;  /* 0x000000003f0772ca */ /* 0x000fdc00000e0000 */
[----:B------:R-:W3:Y:S01]  /*0d80*/  LDCU UR7, c[0x0][UR7+0x2b4] ;  /* 0x00005680070777ac */ /* 0x000ee20008000800 */
[----:B------:R-:W4:Y:S08]  /*0d90*/  S2UR UR4, SR_CTAID.Y ;  /* 0x00000000000479c3 */ /* 0x000f300000002600 */
[----:B------:R-:W3:Y:S01]  /*0da0*/  LDC R10, c[0x0][0xb24] ;  /* 0x0002c900ff0a7b82 */ /* 0x000ee20000000800 */
[----:B-1----:R-:W-:-:S02]  /*0db0*/  I2FP.F32.U32 R63, UR5 ;  /* 0x00000005003f7c45 */ /* 0x002fc40008201000 */
[----:B------:R-:W-:-:S05]  /*0dc0*/  CS2R.32 R3, SR_CgaSize ;  /* 0x0000000000037805 */ /* 0x000fca0000008a00 */
[----:B------:R-:W-:-:S06]  /*0dd0*/  IMAD R3, R3, -0xa0, RZ ;  /* 0xffffff6003037824 */ /* 0x000fcc00078e02ff */
[----:B------:R-:W1:Y:S01]  /*0de0*/  LDC R3, c[0x0][R3+0x2a0] ;  /* 0x0000a80003037b82 */ /* 0x000e620000000800 */
[----:B------:R-:W-:Y:S01]  /*0df0*/  MOV R15, UR5 ;  /* 0x00000005000f7c02 */ /* 0x000fe20008000f00 */
[----:B--2---:R-:W-:Y:S01]  /*0e00*/  FMUL R63, R63, UR9 ;  /* 0x000000093f3f7c20 */ /* 0x004fe20008400000 */
[----:B----4-:R-:W-:Y:S02]  /*0e10*/  I2FP.F32.U32 R62, UR4 ;  /* 0x00000004003e7c45 */ /* 0x010fe40008201000 */
[----:B------:R-:W-:-:S05]  /*0e20*/  CS2R.32 R2, SR_CgaSize ;  /* 0x0000000000027805 */ /* 0x000fca0000008a00 */
[----:B------:R-:W-:-:S06]  /*0e30*/  IMAD R2, R2, -0xa0, RZ ;  /* 0xffffff6002027824 */ /* 0x000fcc00078e02ff */
[----:B------:R-:W2:Y:S01]  /*0e40*/  LDC R2, c[0x0][R2+0x2a4] ;  /* 0x0000a90002027b82 */ /* 0x000ea20000000800 */
[----:B------:R-:W-:Y:S01]  /*0e50*/  MOV R14, UR4 ;  /* 0x00000004000e7c02 */ /* 0x000fe20008000f00 */
[----:B------:R-:W4:Y:S01]  /*0e60*/  F2I.U32.TRUNC.NTZ R63, R63 ;  /* 0x0000003f003f7305 */ /* 0x000f22000020f000 */
[----:B---3--:R-:W-:-:S05]  /*0e70*/  FMUL R62, R62, UR7 ;  /* 0x000000073e3e7c20 */ /* 0x008fca0008400000 */
[----:B------:R-:W-:Y:S01]  /*0e80*/  BAR.SYNC.DEFER_BLOCKING 0x0 ;  /* 0x0000000000007b1d */ /* 0x000fe20000010000 */
[----:B------:R-:W-:-:S05]  /*0e90*/  ISETP.GE.AND P0, PT, R10, 0x1, PT ;  /* 0x000000010a00780c */ /* 0x000fca0003f06270 */
[----:B------:R-:W3:Y:S02]  /*0ea0*/  F2I.U32.TRUNC.NTZ R62, R62 ;  /* 0x0000003e003e7305 */ /* 0x000ee4000020f000 */
[----:B------:R-:W2:Y:S01]  /*0eb0*/  S2UR UR36, SR_CTAID.Z ;  /* 0x00000000002479c3 */ /* 0x000ea20000002700 */
[----:B----4-:R-:W-:-:S05]  /*0ec0*/  IADD3 R63, PT, PT, -R63, RZ, RZ ;  /* 0x000000ff3f3f7210 */ /* 0x010fca0007ffe1ff */
[----:B-1----:R-:W-:Y:S01]  /*0ed0*/  IMAD R63, R3, R63, UR5 ;  /* 0x00000005033f7e24 */ /* 0x002fe2000f8e023f */
[----:B---3--:R-:W-:-:S05]  /*0ee0*/  IADD3 R62, PT, PT, -R62, RZ, RZ ;  /* 0x000000ff3e3e7210 */ /* 0x008fca0007ffe1ff */
[----:B--2---:R-:W-:Y:S01]  /*0ef0*/  IMAD R62, R2, R62, UR4 ;  /* 0x00000004023e7e24 */ /* 0x004fe2000f8e023e */
[----:B------:R-:W-:Y:S06]  /*0f00*/  @!P0 BRA `(.L_x_15) ;  /* 0x0000000000b88947 */ /* 0x000fec0003800000 */
[----:B------:R-:W1:Y:S01]  /*0f10*/  LDC.64 R4, c[0x0][0xb18] ;  /* 0x0002c600ff047b82 */ /* 0x000e620000000a00 */
[----:B------:R-:W-:-:S07]  /*0f20*/  ISETP.NE.AND P0, PT, R10, 0x1, PT ;  /* 0x000000010a00780c */ /* 0x000fce0003f05270 */
[----:B------:R-:W2:Y:S08]  /*0f30*/  LDC R9, c[0x0][0xb0c] ;  /* 0x0002c300ff097b82 */ /* 0x000eb00000000800 */
[----:B------:R-:W3:Y:S08]  /*0f40*/  LDC R12, c[0x0][0x370] ;  /* 0x0000dc00ff0c7b82 */ /* 0x000ef00000000800 */
[----:B------:R-:W4:Y:S01]  /*0f50*/  LDC R11, c[0x0][0x374] ;  /* 0x0000dd00ff0b7b82 */ /* 0x000f220000000800 */
[----:B-1----:R-:W-:-:S07]  /*0f60*/  ISETP.NE.AND P1, PT, R4, 0x1, PT ;  /* 0x000000010400780c */ /* 0x002fce0003f25270 */
[----:B------:R-:W3:Y:S01]  /*0f70*/  LDC.64 R6, c[0x0][0xb10] ;  /* 0x0002c400ff067b82 */ /* 0x000ee20000000a00 */
[----:B--2---:R-:W-:-:S07]  /*0f80*/  ISETP.NE.AND P2, PT, R9, 0x1, PT ;  /* 0x000000010900780c */ /* 0x004fce0003f45270 */
[----:B------:R-:W1:Y:S08]  /*0f90*/  LDC R8, c[0x0][0xb20] ;  /* 0x0002c800ff087b82 */ /* 0x000e700000000800 */
[----:B------:R-:W2:Y:S01]  /*0fa0*/  LDC.64 R2, c[0x0][0xb28] ;  /* 0x0002ca00ff027b82 */ /* 0x000ea20000000a00 */
[----:B----4-:R-:W-:-:S04]  /*0fb0*/  IMAD.HI.U32 R13, R11, R5, RZ ;  /* 0x000000050b0d7227 */ /* 0x010fc800078e00ff */
[----:B------:R-:W-:-:S04]  /*0fc0*/  IMAD.HI.U32 R5, R14, R5, RZ ;  /* 0x000000050e057227 */ /* 0x000fc800078e00ff */
[----:B---3--:R-:W-:-:S05]  /*0fd0*/  IMAD.HI.U32 R16, R12, R6, RZ ;  /* 0x000000060c107227 */ /* 0x008fca00078e00ff */
[-C--:B------:R-:W-:Y:S01]  /*0fe0*/  @P2 SHF.R.U32.HI R12, RZ, R7.reuse, R16 ;  /* 0x00000007ff0c2219 */ /* 0x080fe20000011610 */
[----:B------:R-:W-:Y:S01]  /*0ff0*/  IMAD.HI.U32 R16, R15, R6, RZ ;  /* 0x000000060f107227 */ /* 0x000fe200078e00ff */
[-C--:B-1----:R-:W-:Y:S02]  /*1000*/  @P1 SHF.R.U32.HI R11, RZ, R8.reuse, R13 ;  /* 0x00000008ff0b1219 */ /* 0x082fe4000001160d */
[----:B------:R-:W-:Y:S02]  /*1010*/  SHF.R.U32.HI R5, RZ, R8, R5 ;  /* 0x00000008ff057219 */ /* 0x000fe40000011605 */
[----:B------:R-:W-:Y:S02]  /*1020*/  SHF.R.U32.HI R16, RZ, R7, R16 ;  /* 0x00000007ff107219 */ /* 0x000fe40000011610 */
[----:B------:R-:W-:Y:S01]  /*1030*/  SEL R5, R14, R5, !P1 ;  /* 0x000000050e057207 */ /* 0x000fe20004800000 */
[----:B--2---:R-:W-:Y:S01]  /*1040*/  IMAD.HI.U32 R13, R11, R2, RZ ;  /* 0x000000020b0d7227 */ /* 0x004fe200078e00ff */
[----:B------:R-:W-:-:S03]  /*1050*/  SEL R16, R15, R16, !P2 ;  /* 0x000000100f107207 */ /* 0x000fc60005000000 */
[----:B------:R-:W-:Y:S01]  /*1060*/  IMAD.HI.U32 R6, R12, R2, RZ ;  /* 0x000000020c067227 */ /* 0x000fe200078e00ff */
[----:B------:R-:W-:-:S04]  /*1070*/  @P0 SHF.R.U32.HI R11, RZ, R3, R13 ;  /* 0x00000003ff0b0219 */ /* 0x000fc8000001160d */
[----:B------:R-:W-:Y:S01]  /*1080*/  @P0 SHF.R.U32.HI R12, RZ, R3, R6 ;  /* 0x00000003ff0c0219 */ /* 0x000fe20000011606 */
[----:B------:R-:W-:-:S04]  /*1090*/  IMAD R11, R11, R10, RZ ;  /* 0x0000000a0b0b7224 */ /* 0x000fc800078e02ff */
[----:B------:R-:W-:Y:S01]  /*10a0*/  IMAD R6, R12, R10, RZ ;  /* 0x0000000a0c067224 */ /* 0x000fe200078e02ff */
[----:B------:R-:W-:-:S04]  /*10b0*/  ISETP.GE.AND P1, PT, R5, R11, PT ;  /* 0x0000000b0500720c */ /* 0x000fc80003f26270 */
[----:B------:R-:W-:Y:S01]  /*10c0*/  ISETP.GE.OR P1, PT, R16, R6, P1 ;  /* 0x000000061000720c */ /* 0x000fe20000f26670 */
[----:B------:R-:W-:-:S05]  /*10d0*/  IMAD.HI.U32 R6, R5, R2, RZ ;  /* 0x0000000205067227 */ /* 0x000fca00078e00ff */
[----:B------:R-:W-:-:S04]  /*10e0*/  SHF.R.U32.HI R6, RZ, R3, R6 ;  /* 0x00000003ff067219 */ /* 0x000fc80000011606 */
[----:B------:R-:W-:-:S03]  /*10f0*/  SEL R6, R5, R6, !P0 ;  /* 0x0000000605067207 */ /* 0x000fc60004000000 */
[----:B------:R-:W-:Y:S01]  /*1100*/  @!P1 IMAD.HI.U32 R7, R16, R2, RZ ;  /* 0x0000000210079227 */ /* 0x000fe200078e00ff */
[----:B------:R-:W-:-:S04]  /*1110*/  IADD3 R2, PT, PT, -R6, RZ, RZ ;  /* 0x000000ff06027210 */ /* 0x000fc80007ffe1ff */
[----:B------:R-:W-:Y:S01]  /*1120*/  @!P1 SHF.R.U32.HI R3, RZ, R3, R7 ;  /* 0x00000003ff039219 */ /* 0x000fe20000011607 */
[----:B------:R-:W-:Y:S01]  /*1130*/  IMAD R2, R10, R2, R5 ;  /* 0x000000020a027224 */ /* 0x000fe200078e0205 */
[----:B------:R-:W-:Y:S02]  /*1140*/  IADD3 R7, PT, PT, -R5, RZ, RZ ;  /* 0x000000ff05077210 */ /* 0x000fe40007ffe1ff */
[----:B------:R-:W-:-:S03]  /*1150*/  @!P1 SEL R3, R16, R3, !P0 ;  /* 0x0000000310039207 */ /* 0x000fc60004000000 */
[----:B------:R-:W-:Y:S02]  /*1160*/  IMAD R7, R4, R7, R14 ;  /* 0x0000000704077224 */ /* 0x000fe400078e020e */
[--C-:B------:R-:W-:Y:S02]  /*1170*/  @!P1 IMAD.IADD R6, R6, 0x1, -R3.reuse ;  /* 0x0000000106069824 */ /* 0x100fe400078e0a03 */
[----:B------:R-:W-:Y:S01]  /*1180*/  @!P1 IMAD R3, R2, R12, R3 ;  /* 0x0000000c02039224 */ /* 0x000fe200078e0203 */
[----:B------:R-:W-:Y:S01]  /*1190*/  IADD3 R2, PT, PT, -R16, RZ, RZ ;  /* 0x000000ff10027210 */ /* 0x000fe20007ffe1ff */
[----:B------:R-:W-:Y:S02]  /*11a0*/  @!P1 IMAD R5, R6, R10, R16 ;  /* 0x0000000a06059224 */ /* 0x000fe400078e0210 */
[----:B------:R-:W-:Y:S02]  /*11b0*/  @!P1 IMAD.MOV.U32 R16, RZ, RZ, R3 ;  /* 0x000000ffff109224 */ /* 0x000fe400078e0003 */
[----:B------:R-:W-:-:S02]  /*11c0*/  IMAD R2, R9, R2, R15 ;  /* 0x0000000209027224 */ /* 0x000fc400078e020f */
[----:B------:R-:W-:Y:S02]  /*11d0*/  IMAD R14, R5, R4, R7 ;  /* 0x00000004050e7224 */ /* 0x000fe400078e0207 */
[----:B------:R-:W-:Y:S02]  /*11e0*/  IMAD R15, R16, R9, R2 ;  /* 0x00000009100f7224 */ /* 0x000fe400078e0202 */
.L_x_15:
[----:B------:R-:W1:Y:S01]  /*11f0*/  LDCU UR4, c[0x0][0xb30] ;  /* 0x00016600ff0477ac */ /* 0x000e620008000800 */
[----:B------:R-:W2:Y:S08]  /*1200*/  S2UR UR37, SR_CgaCtaId ;  /* 0x00000000002579c3 */ /* 0x000eb00000008800 */
[----:B------:R-:W3:Y:S01]  /*1210*/  LDC R26, c[0x0][0xb24] ;  /* 0x0002c900ff1a7b82 */ /* 0x000ee20000000800 */
[----:B-1----:R-:W-:-:S09]  /*1220*/  UISETP.NE.AND UP1, UPT, UR4, 0x1, UPT ;  /* 0x000000010400788c */ /* 0x002fd2000bf25270 */
[----:B--2---:R-:W-:Y:S05]  /*1230*/  BRA.U UP1, `(.L_x_16) ;  /* 0x0000000101407547 */ /* 0x004fea000b800000 */
[----:B------:R-:W1:Y:S08]  /*1240*/  LDC.64 R4, c[0x0][0xb10] ;  /* 0x0002c400ff047b82 */ /* 0x000e700000000a00 */
[----:B------:R-:W2:Y:S08]  /*1250*/  LDC.64 R2, c[0x0][0xb18] ;  /* 0x0002c600ff027b82 */ /* 0x000eb00000000a00 */
[----:B------:R-:W4:Y:S08]  /*1260*/  LDC R6, c[0x0][0xb20] ;  /* 0x0002c800ff067b82 */ /* 0x000f300000000800 */
[----:B------:R-:W3:Y:S01]  /*1270*/  LDC R7, c[0x0][0xb0c] ;  /* 0x0002c300ff077b82 */ /* 0x000ee20000000800 */
[----:B-1----:R-:W-:-:S05]  /*1280*/  IMAD.HI.U32 R4, R15, R4, RZ ;  /* 0x000000040f047227 */ /* 0x002fca00078e00ff */
[----:B------:R-:W-:Y:S01]  /*1290*/  SHF.R.U32.HI R4, RZ, R5, R4 ;  /* 0x00000005ff047219 */ /* 0x000fe20000011604 */
[----:B--2---:R-:W-:Y:S01]  /*12a0*/  IMAD.HI.U32 R3, R14, R3, RZ ;  /* 0x000000030e037227 */ /* 0x004fe200078e00ff */
[----:B------:R-:W-:-:S04]  /*12b0*/  ISETP.NE.AND P0, PT, R2, 0x1, PT ;  /* 0x000000010200780c */ /* 0x000fc80003f05270 */
[----:B----4-:R-:W-:-:S04]  /*12c0*/  SHF.R.U32.HI R3, RZ, R6, R3 ;  /* 0x00000006ff037219 */ /* 0x010fc80000011603 */
[----:B------:R-:W-:Y:S02]  /*12d0*/  SEL R3, R14, R3, !P0 ;  /* 0x000000030e037207 */ /* 0x000fe40004000000 */
[----:B---3--:R-:W-:-:S04]  /*12e0*/  ISETP.NE.AND P1, PT, R7, 0x1, PT ;  /* 0x000000010700780c */ /* 0x008fc80003f25270 */
[----:B------:R-:W-:-:S05]  /*12f0*/  SEL R4, R15, R4, !P1 ;  /* 0x000000040f047207 */ /* 0x000fca0004800000 */
[----:B------:R-:W-:Y:S02]  /*1300*/  IMAD.IADD R5, R3, 0x1, -R4 ;  /* 0x0000000103057824 */ /* 0x000fe400078e0a04 */
[----:B------:R-:W-:Y:S02]  /*1310*/  IMAD.IADD R3, R4, 0x1, -R3 ;  /* 0x0000000104037824 */ /* 0x000fe400078e0a03 */
[----:B------:R-:W-:Y:S02]  /*1320*/  IMAD R15, R5, R7, R15 ;  /* 0x00000007050f7224 */ /* 0x000fe400078e020f */
[----:B------:R-:W-:-:S07]  /*1330*/  IMAD R14, R3, R2, R14 ;  /* 0x00000002030e7224 */ /* 0x000fce00078e020e */
.L_x_16:
[----:B------:R-:W-:Y:S01]  /*1340*/  BAR.SYNC.DEFER_BLOCKING 0x0 ;  /* 0x0000000000007b1d */ /* 0x000fe20000010000 */
[----:B------:R-:W-:Y:S01]  /*1350*/  UISETP.NE.AND UP1, UPT, UR8, 0x2, UPT ;  /* 0x000000020800788c */ /* 0x000fe2000bf25270 */
[----:B------:R-:W-:Y:S02]  /*1360*/  ISETP.NE.OR P5, PT, R0, 0x2, !P5 ;  /* 0x000000020000780c */ /* 0x000fe40006fa5670 */
[----:B------:R-:W-:-:S06]  /*1370*/  LOP3.LUT R2, R75, 0x1f, RZ, 0xc0, !PT ;  /* 0x0000001f4b027812 */ /* 0x000fcc00078ec0ff */
[----:B------:R-:W-:Y:S05]  /*1380*/  BRA.U UP1, `(.L_x_17) ;  /* 0x0000001101ac7547 */ /* 0x000fea000b800000 */
[----:B------:R-:W1:Y:S01]  /*1390*/  LDCU UR13, c[0x0][0x38c] ;  /* 0x00007180ff0d77ac */ /* 0x000e620008000800 */
[----:B------:R-:W2:Y:S01]  /*13a0*/  LDC R8, c[0x0][0x370] ;  /* 0x0000dc00ff087b82 */ /* 0x000ea20000000800 */
[----:B------:R-:W-:Y:S01]  /*13b0*/  PLOP3.LUT P1, PT, PT, PT, UP2, 0x80, 0x8 ;  /* 0x000000000008781c */ /* 0x000fe20003f2f028 */
[----:B------:R-:W-:Y:S01]  /*13c0*/  IMAD.MOV.U32 R17, RZ, RZ, 0x1 ;  /* 0x00000001ff117424 */ /* 0x000fe200078e00ff */
[----:B------:R-:W-:Y:S01]  /*13d0*/  ISETP.EQ.OR P4, PT, R2, RZ, P5 ;  /* 0x000000ff0200720c */ /* 0x000fe20002f82670 */
[----:B------:R-:W-:Y:S01]  /*13e0*/  IMAD.MOV.U32 R16, RZ, RZ, RZ ;  /* 0x000000ffff107224 */ /* 0x000fe200078e00ff */
[----:B------:R-:W-:Y:S02]  /*13f0*/  PLOP3.LUT P1, PT, P1, PT, PT, 0x8, 0x80 ;  /* 0x000000000080781c */ /* 0x000fe40000f2e170 */
[----:B------:R-:W-:Y:S01]  /*1400*/  CS2R R12, SRZ ;  /* 0x00000000000c7805 */ /* 0x000fe2000001ff00 */
[----:B------:R-:W-:Y:S01]  /*1410*/  IMAD.MOV.U32 R11, RZ, RZ, 0x1 ;  /* 0x00000001ff0b7424 */ /* 0x000fe200078e00ff */
[----:B------:R-:W4:Y:S01]  /*1420*/  LDC R0, c[0x0][0x374] ;  /* 0x0000dd00ff007b82 */ /* 0x000f220000000800 */
[----:B------:R-:W2:Y:S01]  /*1430*/  LDCU.64 UR22, c[0x0][0x348] ;  /* 0x00006900ff1677ac */ /* 0x000ea20008000a00 */
[----:B------:R-:W-:Y:S01]  /*1440*/  UMOV UR6, URZ ;  /* 0x000000ff00067c82 */ /* 0x000fe20008000000 */
[----:B-1----:R-:W-:-:S04]  /*1450*/  UIADD3 UR5, UPT, UPT, UR13, 0x3f, URZ ;  /* 0x0000003f0d057890 */ /* 0x002fc8000fffe0ff */
[----:B------:R-:W-:-:S04]  /*1460*/  USHF.R.S32.HI UR4, URZ, 0x1f, UR5 ;  /* 0x0000001fff047899 */ /* 0x000fc80008011405 */
[----:B------:R-:W-:-:S04]  /*1470*/  ULEA.HI UR4, UR4, UR5, URZ, 0x6 ;  /* 0x0000000504047291 */ /* 0x000fc8000f8f30ff */
[----:B------:R-:W-:Y:S02]  /*1480*/  USHF.R.S32.HI UR15, URZ, 0x6, UR4 ;  /* 0x00000006ff0f7899 */ /* 0x000fe40008011404 */
[----:B------:R-:W-:Y:S02]  /*1490*/  UIADD3 UR4, UPT, UPT, UR13, -0x1, URZ ;  /* 0xffffffff0d047890 */ /* 0x000fe4000fffe0ff */
[----:B------:R-:W-:Y:S02]  /*14a0*/  UISETP.LT.U32.AND UP0, UPT, UR15, 0x4, UPT ;  /* 0x000000040f00788c */ /* 0x000fe4000bf01070 */
[----:B------:R-:W-:Y:S02]  /*14b0*/  UISETP.GE.U32.AND UP1, UPT, UR4, -0x7f, UPT ;  /* 0xffffff810400788c */ /* 0x000fe4000bf26070 */
[----:B------:R-:W-:Y:S02]  /*14c0*/  USEL UR14, UR15, 0x4, UP0 ;  /* 0x000000040f0e7887 */ /* 0x000fe40008000000 */
[----:B------:R-:W-:-:S02]  /*14d0*/  UIADD3 UR13, UPT, UPT, UR13, 0x7e, URZ ;  /* 0x0000007e0d0d7890 */ /* 0x000fc4000fffe0ff */
[----:B------:R-:W-:Y:S02]  /*14e0*/  UIADD3 UR5, UPT, UPT, UR14, -0x1, URZ ;  /* 0xffffffff0e057890 */ /* 0x000fe4000fffe0ff */
[----:B------:R-:W-:-:S03]  /*14f0*/  UIADD3 UR7, UPT, UPT, UR15, -UR14, URZ ;  /* 0x8000000e0f077290 */ /* 0x000fc6000fffe0ff */
[----:B------:R-:W-:-:S04]  /*1500*/  @UP1 UIADD3 UR5, UPT, UPT, UR14, URZ, URZ ;  /* 0x000000ff0e051290 */ /* 0x000fc8000fffe0ff */
[----:B--2---:R-:W-:-:S12]  /*1510*/  UIADD3 UR5, UPT, UPT, UR5, 0x1, URZ ;  /* 0x0000000105057890 */ /* 0x004fd8000fffe0ff */
.L_x_35:
[----:B------:R-:W-:Y:S01]  /*1520*/  UISETP.NE.AND UP0, UPT, UR37, URZ, UPT ;  /* 0x000000ff2500728c */ /* 0x000fe2000bf05270 */
[----:B------:R-:W1:Y:S08]  /*1530*/  S2UR UR37, SR_CgaCtaId ;  /* 0x00000000002579c3 */ /* 0x000e700000008800 */
[----:B------:R-:W-:Y:S05]  /*1540*/  BRA.U UP0, `(.L_x_18) ;  /* 0x0000000100347547 */ /* 0x000fea000b800000 */
[----:B------:R-:W2:Y:S01]  /*1550*/  S2R R2, SR_CgaCtaId ;  /* 0x0000000000027919 */ /* 0x000ea20000008800 */
[----:B------:R-:W-:-:S04]  /*1560*/  MOV R3, 0x400 ;  /* 0x0000040000037802 */ /* 0x000fc80000000f00 */
[----:B--2---:R-:W-:Y:S02]  /*1570*/  LEA R2, R2, R3, 0x18 ;  /* 0x0000000302027211 */ /* 0x004fe400078ec0ff */
[----:B------:R-:W-:-:S03]  /*1580*/  SHF.L.U32 R3, R11, 0x1f, RZ ;  /* 0x0000001f0b037819 */ /* 0x000fc600000006ff */
[----:B------:R-:W-:-:S04]  /*1590*/  IMAD R2, R12, 0x8, R2 ;  /* 0x000000080c027824 */ /* 0x000fc800078e0202 */
[----:B------:R-:W2:Y:S02]  /*15a0*/  SYNCS.PHASECHK.TRANS64.TRYWAIT P0, [R2+URZ+0xf0], R3 ;  /* 0x0000f003020075a7 */ /* 0x000ea400080011ff */
[----:B--2---:R-:W-:Y:S05]  /*15b0*/  @!P0 BRA `(.L_x_19) ;  /* 0x0000005800608947 */ /* 0x004fea0003800000 */
.L_x_115:
[----:B------:R-:W-:Y:S01]  /*15c0*/  VIADD R12, R12, 0x1 ;  /* 0x000000010c0c7836 */ /* 0x000fe20000000000 */
[----:B------:R2:W-:Y:S04]  /*15d0*/  SYNCS.ARRIVE.TRANS64.A1T0 RZ, [R2+URZ+0xe0], RZ ;  /* 0x0000e0ff02ff79a7 */ /* 0x0005e800081000ff */
[----:B------:R-:W-:-:S04]  /*15e0*/  ISETP.NE.AND P0, PT, R12, 0x2, PT ;  /* 0x000000020c00780c */ /* 0x000fc80003f05270 */
[----:B------:R-:W-:Y:S02]  /*15f0*/  SEL R12, R12, RZ, P0 ;  /* 0x000000ff0c0c7207 */ /* 0x000fe40000000000 */
[----:B--2---:R-:W-:-:S04]  /*1600*/  SEL R2, RZ, 0x1, P0 ;  /* 0x00000001ff027807 */ /* 0x004fc80000000000 */
[----:B------:R-:W-:-:S07]  /*1610*/  LOP3.LUT R11, R11, R2, RZ, 0x3c, !PT ;  /* 0x000000020b0b7212 */ /* 0x000fce00078e3cff */
.L_x_18:
[----:B------:R-:W-:Y:S01]  /*1620*/  UMOV UR4, 0x400 ;  /* 0x0000040000047882 */ /* 0x000fe20000000000 */
[----:B------:R-:W-:Y:S01]  /*1630*/  SHF.L.U32 R2, R17, 0x1f, RZ ;  /* 0x0000001f11027819 */ /* 0x000fe200000006ff */
[----:B-1----:R-:W-:Y:S01]  /*1640*/  ULEA UR4, UR37, UR4, 0x18 ;  /* 0x0000000425047291 */ /* 0x002fe2000f8ec0ff */
[----:B------:R-:W-:Y:S01]  /*1650*/  R2UR UR35, R15 ;  /* 0x000000000f2372ca */ /* 0x000fe200000e0000 */
[----:B------:R-:W-:Y:S01]  /*1660*/  UISETP.GE.U32.AND UP0, UPT, UR13, 0x7f, UPT ;  /* 0x0000007f0d00788c */ /* 0x000fe2000bf06070 */
[----:B------:R-:W-:Y:S01]  /*1670*/  R2UR UR19, R14 ;  /* 0x000000000e1372ca */ /* 0x000fe200000e0000 */
[----:B------:R-:W-:Y:S01]  /*1680*/  ULEA UR8, UR6, UR4, 0x3 ;  /* 0x0000000406087291 */ /* 0x000fe2000f8e18ff */
[----:B------:R-:W-:-:S08]  /*1690*/  UMOV UR29, URZ ;  /* 0x000000ff001d7c82 */ /* 0x000fd00008000000 */
[----:B------:R1:W2:Y:S01]  /*16a0*/  SYNCS.PHASECHK.TRANS64.TRYWAIT P0, [UR8+0x20], R2 ;  /* 0x00002002ff0075a7 */ /* 0x0002a20008001108 */
[----:B------:R-:W-:Y:S02]  /*16b0*/  USHF.L.U32 UR35, UR35, 0x6, URZ ;  /* 0x0000000623237899 */ /* 0x000fe400080006ff */
[----:B------:R-:W-:Y:S01]  /*16c0*/  USHF.L.U32 UR19, UR19, 0x6, URZ ;  /* 0x0000000613137899 */ /* 0x000fe200080006ff */
[----:B------:R-:W-:Y:S11]  /*16d0*/  BRA.U !UP0, `(.L_x_20) ;  /* 0x0000000108d47547 */ /* 0x000ff6000b800000 */
[----:B------:R-:W-:Y:S01]  /*16e0*/  UMOV UR21, URZ ;  /* 0x000000ff00157c82 */ /* 0x000fe20008000000 */
[----:B------:R-:W-:-:S05]  /*16f0*/  UMOV UR42, UR6 ;  /* 0x00000006002a7c82 */ /* 0x000fca0008000000 */
.L_x_25:
[----:B-1----:R-:W-:Y:S01]  /*1700*/  ULEA UR33, UR42, UR4, 0x3 ;  /* 0x000000042a217291 */ /* 0x002fe2000f8e18ff */
[----:B--2---:R-:W-:Y:S01]  /*1710*/  @!P5 MOV R3, 0x8000 ;  /* 0x000080000003d802 */ /* 0x004fe20000000f00 */
[----:B--2---:R-:W-:Y:S10]  /*1720*/  @P0 BRA `(.L_x_21) ;  /* 0x00000000000c0947 */ /* 0x004ff40003800000 */
[----:B------:R-:W-:-:S04]  /*1730*/  SHF.L.U32 R4, R17, 0x1f, RZ ;  /* 0x0000001f11047819 */ /* 0x000fc800000006ff */
[----:B------:R-:W2:Y:S02]  /*1740*/  SYNCS.PHASECHK.TRANS64.TRYWAIT P0, [UR33+0x20], R4 ;  /* 0x00002004ff0075a7 */ /* 0x000ea40008001121 */
[----:B--2---:R-:W-:Y:S05]  /*1750*/  @!P0 BRA `(.L_x_22) ;  /* 0x00000058000c8947 */ /* 0x004fea0003800000 */
.L_x_21:
[----:B------:R2:W-:Y:S01]  /*1760*/  @!P5 SYNCS.ARRIVE.TRANS64 RZ, [UR33], R3 ;  /* 0x00000003ffffd9a7 */ /* 0x0005e20008000021 */
[----:B------:R-:W-:Y:S04]  /*1770*/  BSSY.RECONVERGENT B0, `(.L_x_23) ;  /* 0x0000003000007945 */ /* 0x000fe80003800200 */
[----:B------:R-:W-:Y:S05]  /*1780*/  @P4 BRA `(.L_x_24) ;  /* 0x0000000000044947 */ /* 0x000fea0003800000 */
[----:B------:R-:W-:Y:S05]  /*1790*/  BPT.TRAP 0x1 ;  /* 0x000000040000795c */ /* 0x000fea0000300000 */
.L_x_24:
[----:B------:R-:W-:Y:S05]  /*17a0*/  BSYNC.RECONVERGENT B0 ;  /* 0x0000000000007941 */ /* 0x000fea0003800200 */
.L_x_23:
[----:B------:R-:W-:Y:S02]  /*17b0*/  UIADD3 UR6, UPT, UPT, UR42, 0x1, URZ ;  /* 0x000000012a067890 */ /* 0x000fe4000fffe0ff */
[----:B------:R-:W-:Y:S02]  /*17c0*/  UIADD3 UR40, UP1, UPT, UR22, 0x80, URZ ;  /* 0x0000008016287890 */ /* 0x000fe4000ff3e0ff */
[----:B------:R-:W-:Y:S02]  /*17d0*/  UISETP.NE.AND UP0, UPT, UR6, 0x4, UPT ;  /* 0x000000040600788c */ /* 0x000fe4000bf05270 */
[----:B------:R-:W-:Y:S02]  /*17e0*/  USHF.L.U32 UR34, UR21, 0x6, URZ ;  /* 0x0000000615227899 */ /* 0x000fe400080006ff */
[----:B------:R-:W-:Y:S02]  /*17f0*/  USEL UR9, URZ, 0x1, UP0 ;  /* 0x00000001ff097887 */ /* 0x000fe40008000000 */
[----:B------:R-:W-:-:S02]  /*1800*/  USEL UR6, UR6, URZ, UP0 ;  /* 0x000000ff06067287 */ /* 0x000fc40008000000 */
[----:B------:R-:W-:Y:S02]  /*1810*/  UIADD3 UR38, UP0, UPT, UR22, 0x180, URZ ;  /* 0x0000018016267890 */ /* 0x000fe4000ff1e0ff */
[----:B------:R-:W-:Y:S01]  /*1820*/  ULEA UR8, UR6, UR4, 0x3 ;  /* 0x0000000406087291 */ /* 0x000fe2000f8e18ff */
[----:B------:R-:W-:Y:S01]  /*1830*/  LOP3.LUT R17, R17, UR9, RZ, 0x3c, !PT ;  /* 0x0000000911117c12 */ /* 0x000fe2000f8e3cff */
[----:B------:R-:W-:Y:S02]  /*1840*/  UIADD3.X UR41, UPT, UPT, URZ, UR23, URZ, UP1, !UPT ;  /* 0x00000017ff297290 */ /* 0x000fe40008ffe4ff */
[----:B------:R-:W-:Y:S01]  /*1850*/  UIADD3 UR26, UPT, UPT, UR34, 0x20, URZ ;  /* 0x00000020221a7890 */ /* 0x000fe2000fffe0ff */
[----:B-1----:R-:W-:Y:S01]  /*1860*/  SHF.L.U32 R2, R17, 0x1f, RZ ;  /* 0x0000001f11027819 */ /* 0x002fe200000006ff */
[----:B------:R-:W-:Y:S01]  /*1870*/  UIADD3.X UR39, UPT, UPT, URZ, UR23, URZ, UP0, !UPT ;  /* 0x00000017ff277290 */ /* 0x000fe200087fe4ff */
[----:B------:R-:W-:Y:S02]  /*1880*/  UMOV UR30, 0x0 ;  /* 0x00000000001e7882 */ /* 0x000fe40000000000 */
[----:B------:R1:W1:Y:S01]  /*1890*/  SYNCS.PHASECHK.TRANS64.TRYWAIT P0, [UR8+0x20], R2 ;  /* 0x00002002ff0075a7 */ /* 0x0002620008001108 */
[----:B------:R-:W-:Y:S01]  /*18a0*/  ULEA UR8, UR42, UR4, 0xe ;  /* 0x000000042a087291 */ /* 0x000fe2000f8e70ff */
[----:B------:R-:W-:Y:S01]  /*18b0*/  UMOV UR31, 0x10000000 ;  /* 0x10000000001f7882 */ /* 0x000fe20000000000 */
[----:B------:R-:W-:-:S02]  /*18c0*/  UMOV UR25, UR33 ;  /* 0x0000002100197c82 */ /* 0x000fc40008000000 */
[----:B------:R-:W-:Y:S02]  /*18d0*/  UIADD3 UR32, UPT, UPT, UR8, 0x6800, URZ ;  /* 0x0000680008207890 */ /* 0x000fe4000fffe0ff */
[----:B------:R-:W-:Y:S02]  /*18e0*/  UIADD3 UR24, UPT, UPT, UR8, 0x8800, URZ ;  /* 0x0000880008187890 */ /* 0x000fe4000fffe0ff */
[----:B------:R-:W-:Y:S02]  /*18f0*/  UIADD3 UR16, UPT, UPT, UR8, 0x16800, URZ ;  /* 0x0001680008107890 */ /* 0x000fe4000fffe0ff */
[----:B------:R-:W-:Y:S01]  /*1900*/  UIADD3 UR8, UPT, UPT, UR8, 0x18800, URZ ;  /* 0x0001880008087890 */ /* 0x000fe2000fffe0ff */
[----:B------:R-:W-:Y:S01]  /*1910*/  UMOV UR27, UR35 ;  /* 0x00000023001b7c82 */ /* 0x000fe20008000000 */
[----:B------:R-:W-:Y:S01]  /*1920*/  UMOV UR28, UR36 ;  /* 0x00000024001c7c82 */ /* 0x000fe20008000000 */
[----:B------:R-:W-:Y:S01]  /*1930*/  UMOV UR17, UR33 ;  /* 0x0000002100117c82 */ /* 0x000fe20008000000 */
[----:B------:R-:W-:Y:S01]  /*1940*/  UMOV UR20, UR36 ;  /* 0x0000002400147c82 */ /* 0x000fe20008000000 */
[----:B------:R-:W-:Y:S01]  /*1950*/  UMOV UR18, UR34 ;  /* 0x0000002200127c82 */ /* 0x000fe20008000000 */
[----:B------:R1:W-:Y:S01]  /*1960*/  UTMALDG.3D [UR32], [UR40], desc[UR30] ;  /* 0x00001e20280075b4 */ /* 0x0003e20008011000 */
[----:B------:R-:W-:Y:S01]  /*1970*/  UMOV UR11, UR19 ;  /* 0x00000013000b7c82 */ /* 0x000fe20008000000 */
[----:B------:R-:W-:Y:S01]  /*1980*/  UMOV UR12, UR36 ;  /* 0x00000024000c7c82 */ /* 0x000fe20008000000 */
[----:B------:R-:W-:Y:S01]  /*1990*/  UMOV UR9, UR33 ;  /* 0x0000002100097c82 */ /* 0x000fe20008000000 */
[----:B------:R-:W-:Y:S01]  /*19a0*/  UMOV UR10, UR26 ;  /* 0x0000001a000a7c82 */ /* 0x000fe20008000000 */
[----:B------:R-:W-:Y:S01]  /*19b0*/  UIADD3 UR21, UPT, UPT, UR21, 0x1, URZ ;  /* 0x0000000115157890 */ /* 0x000fe2000fffe0ff */
[----:B------:R-:W-:Y:S01]  /*19c0*/  UMOV UR29, UR5 ;  /* 0x00000005001d7c82 */ /* 0x000fe20008000000 */
[----:B------:R1:W-:Y:S02]  /*19d0*/  UTMALDG.3D [UR24], [UR40], desc[UR30] ;  /* 0x00001e18280075b4 */ /* 0x0003e40008011000 */
[----:B------:R-:W-:Y:S01]  /*19e0*/  UISETP.NE.AND UP0, UPT, UR21, UR5, UPT ;  /* 0x000000051500728c */ /* 0x000fe2000bf05270 */
[----:B------:R-:W-:Y:S01]  /*19f0*/  UMOV UR42, UR6 ;  /* 0x00000006002a7c82 */ /* 0x000fe20008000000 */
[----:B------:R1:W-:Y:S01]  /*1a00*/  UTMALDG.3D [UR16], [UR38], desc[UR30] ;  /* 0x00001e10260075b4 */ /* 0x0003e20008011000 */
[----:B------:R1:W-:Y:S06]  /*1a10*/  UTMALDG.3D [UR8], [UR38], desc[UR30] ;  /* 0x00001e08260075b4 */ /* 0x0003ec0008011000 */
[----:B------:R-:W-:Y:S05]  /*1a20*/  BRA.U UP0, `(.L_x_25) ;  /* 0xfffffffd00347547 */ /* 0x000fea000b83ffff */
.L_x_20:
[----:B-1----:R-:W-:Y:S01]  /*1a30*/  ULEA UR8, UR6, UR4, 0x3 ;  /* 0x0000000406087291 */ /* 0x002fe2000f8e18ff */
[----:B------:R-:W-:Y:S01]  /*1a40*/  SHF.L.U32 R2, R17, 0x1f, RZ ;  /* 0x0000001f11027819 */ /* 0x000fe200000006ff */
[----:B------:R-:W-:Y:S01]  /*1a50*/  @!P1 SYNCS.ARRIVE.TRANS64.A1T0 RZ, [UR4+0x78], RZ ;  /* 0x000078ffffff99a7 */ /* 0x000fe20008100004 */
[----:B------:R-:W-:-:S06]  /*1a60*/  UISETP.GT.AND UP0, UPT, UR15, UR14, UPT ;  /* 0x0000000e0f00728c */ /* 0x000fcc000bf04270 */
[----:B--2---:R1:W2:Y:S03]  /*1a70*/  SYNCS.PHASECHK.TRANS64.TRYWAIT P0, [UR8+0x20], R2 ;  /* 0x00002002ff0075a7 */ /* 0x0042a60008001108 */
[----:B------:R-:W-:Y:S05]  /*1a80*/  BRA.U !UP0, `(.L_x_26) ;  /* 0x0000000108d07547 */ /* 0x000fea000b800000 */
[----:B------:R-:W-:Y:S01]  /*1a90*/  UIADD3 UR21, UPT, UPT, UR7, UR29, URZ ;  /* 0x0000001d07157290 */ /* 0x000fe2000fffe0ff */
[----:B------:R-:W-:-:S11]  /*1aa0*/  UMOV UR42, UR6 ;  /* 0x00000006002a7c82 */ /* 0x000fd60008000000 */
.L_x_31:
[----:B-1----:R-:W-:Y:S01]  /*1ab0*/  ULEA UR33, UR42, UR4, 0x3 ;  /* 0x000000042a217291 */ /* 0x002fe2000f8e18ff */
[----:B--2---:R-:W-:Y:S01]  /*1ac0*/  @!P5 MOV R3, 0x8000 ;  /* 0x000080000003d802 */ /* 0x004fe20000000f00 */
[----:B--2---:R-:W-:Y:S10]  /*1ad0*/  @P0 BRA `(.L_x_27) ;  /* 0x00000000000c0947 */ /* 0x004ff40003800000 */
[----:B------:R-:W-:-:S04]  /*1ae0*/  SHF.L.U32 R4, R17, 0x1f, RZ ;  /* 0x0000001f11047819 */ /* 0x000fc800000006ff */
[----:B------:R-:W2:Y:S02]  /*1af0*/  SYNCS.PHASECHK.TRANS64.TRYWAIT P0, [UR33+0x20], R4 ;  /* 0x00002004ff0075a7 */ /* 0x000ea40008001121 */
[----:B--2---:R-:W-:Y:S05]  /*1b00*/  @!P0 BRA `(.L_x_28) ;  /* 0x0000005400388947 */ /* 0x004fea0003800000 */
.L_x_27:
[----:B------:R2:W-:Y:S01]  /*1b10*/  @!P5 SYNCS.ARRIVE.TRANS64 RZ, [UR33], R3 ;  /* 0x00000003ffffd9a7 */ /* 0x0005e20008000021 */
[----:B------:R-:W-:Y:S04]  /*1b20*/  BSSY.RECONVERGENT B0, `(.L_x_29) ;  /* 0x0000003000007945 */ /* 0x000fe80003800200 */
[----:B------:R-:W-:Y:S05]  /*1b30*/  @P4 BRA `(.L_x_30) ;  /* 0x0000000000044947 */ /* 0x000fea0003800000 */
[----:B------:R-:W-:Y:S05]  /*1b40*/  BPT.TRAP 0x1 ;  /* 0x000000040000795c */ /* 0x000fea0000300000 */
.L_x_30:
[----:B------:R-:W-:Y:S05]  /*1b50*/  BSYNC.RECONVERGENT B0 ;  /* 0x0000000000007941 */ /* 0x000fea0003800200 */
.L_x_29:
        /* <DEDUP_REMOVED lines=31> */
[----:B------:R-:W-:Y:S01]  /*1d50*/  UMOV UR10, UR26 ;  /* 0x0000001a000a7c82 */ /* 0x000fe20008000000 */
[----:B------:R-:W-:Y:S01]  /*1d60*/  UIADD3 UR29, UPT, UPT, UR29, 0x1, URZ ;  /* 0x000000011d1d7890 */ /* 0x000fe2000fffe0ff */
[----:B------:R1:W-:Y:S01]  /*1d70*/  UTMALDG.3D [UR24], [UR40], desc[UR30] ;  /* 0x00001e18280075b4 */ /* 0x0003e20008011000 */
[----:B------:R-:W-:-:S02]  /*1d80*/  UMOV UR42, UR6 ;  /* 0x00000006002a7c82 */ /* 0x000fc40008000000 */
[----:B------:R-:W-:Y:S01]  /*1d90*/  UISETP.NE.AND UP0, UPT, UR29, UR21, UPT ;  /* 0x000000151d00728c */ /* 0x000fe2000bf05270 */
[----:B------:R1:W-:Y:S01]  /*1da0*/  UTMALDG.3D [UR16], [UR38], desc[UR30] ;  /* 0x00001e10260075b4 */ /* 0x0003e20008011000 */
[----:B------:R1:W-:Y:S07]  /*1db0*/  UTMALDG.3D [UR8], [UR38], desc[UR30] ;  /* 0x00001e08260075b4 */ /* 0x0003ee0008011000 */
[----:B------:R-:W-:Y:S05]  /*1dc0*/  BRA.U UP0, `(.L_x_31) ;  /* 0xfffffffd00387547 */ /* 0x000fea000b83ffff */
.L_x_26:
[C---:B-1----:R-:W-:Y:S01]  /*1dd0*/  LEA R2, R16.reuse, UR4, 0x3 ;  /* 0x0000000410027c11 */ /* 0x042fe2000f8e18ff */
[----:B------:R-:W-:Y:S01]  /*1de0*/  NOP ;  /* 0x0000000000007918 */ /* 0x000fe20000000000 */
[----:B--2---:R-:W-:Y:S02]  /*1df0*/  SHF.L.U32 R3, R13, 0x1f, RZ ;  /* 0x0000001f0d037819 */ /* 0x004fe400000006ff */
[----:B------:R-:W-:Y:S02]  /*1e00*/  LEA R4, R16, UR4, 0x4 ;  /* 0x0000000410047c11 */ /* 0x000fe4000f8e20ff */
[----:B------:R-:W1:Y:S02]  /*1e10*/  SYNCS.PHASECHK.TRANS64.TRYWAIT P0, [R2+URZ+0x80], R3 ;  /* 0x00008003020075a7 */ /* 0x000e6400080011ff */
[----:B-1----:R-:W-:Y:S05]  /*1e20*/  @!P0 BRA `(.L_x_32) ;  /* 0x0000005000888947 */ /* 0x002fea0003800000 */
.L_x_118:
[----:B------:R-:W2:Y:S01]  /*1e30*/  LDS.128 R4, [R4+0x110] ;  /* 0x0001100004047984 */ /* 0x000ea20000000c00 */
[----:B---3--:R-:W-:Y:S01]  /*1e40*/  ISETP.GE.AND P0, PT, R26, 0x1, PT ;  /* 0x000000011a00780c */ /* 0x008fe20003f06270 */
[----:B-1----:R-:W-:Y:S01]  /*1e50*/  VIADD R2, R2, 0x90 ;  /* 0x0000009002027836 */ /* 0x002fe20000000000 */
[----:B------:R-:W-:Y:S01]  /*1e60*/  @!PT LDS RZ, [RZ] ;  /* 0x00000000fffff984 */ /* 0x000fe20000000800 */
[----:B------:R-:W-:Y:S01]  /*1e70*/  @!PT LDS RZ, [RZ] ;  /* 0x00000000fffff984 */ /* 0x000fe20000000800 */
[----:B------:R-:W-:Y:S01]  /*1e80*/  @!PT LDS RZ, [RZ] ;  /* 0x00000000fffff984 */ /* 0x000fe20000000800 */
[----:B------:R-:W-:Y:S01]  /*1e90*/  @!PT LDS RZ, [RZ] ;  /* 0x00000000fffff984 */ /* 0x000fe20000000800 */
[----:B------:R1:W-:Y:S06]  /*1ea0*/  MEMBAR.ALL.CTA ;  /* 0x0000000000007992 */ /* 0x0003ec0000008000 */
[----:B-1----:R-:W1:Y:S01]  /*1eb0*/  FENCE.VIEW.ASYNC.S ;  /* 0x00000000000073c6 */ /* 0x002e620000000000 */
[----:B------:R-:W-:-:S04]  /*1ec0*/  PRMT R2, RZ, 0x654, R2 ;  /* 0x00000654ff027816 */ /* 0x000fc80000000002 */
[----:B-1----:R1:W-:Y:S01]  /*1ed0*/  SYNCS.ARRIVE.TRANS64.RED.A1T0 RZ, [R2+URZ], RZ ;  /* 0x000000ff02ff79a7 */ /* 0x0023e200081004ff */
[----:B--2---:R-:W-:-:S13]  /*1ee0*/  LOP3.LUT P2, RZ, R6, 0x1, RZ, 0xc0, !PT ;  /* 0x0000000106ff7812 */ /* 0x004fda000784c0ff */
[----:B------:R-:W-:Y:S01]  /*1ef0*/  @P2 SHF.R.U32.HI R3, RZ, 0x10, R5 ;  /* 0x00000010ff032819 */ /* 0x000fe20000011605 */
[----:B------:R-:W-:Y:S01]  /*1f00*/  VOTEU.ANY UP0, P2 ;  /* 0x0000000000ff7886 */ /* 0x000fe20001000100 */
[----:B------:R-:W-:Y:S02]  /*1f10*/  @P2 MOV R10, R4 ;  /* 0x00000004000a2202 */ /* 0x000fe40000000f00 */
[----:B------:R-:W-:Y:S02]  /*1f20*/  @P2 R2UR.BROADCAST UR8, R3 ;  /* 0x00000000030822ca */ /* 0x000fe400008e0000 */
[----:B------:R-:W-:-:S11]  /*1f30*/  @P2 LOP3.LUT R9, R5, 0xffff, RZ, 0xc0, !PT ;  /* 0x0000ffff05092812 */ /* 0x000fd600078ec0ff */
[----:B------:R-:W-:Y:S01]  /*1f40*/  @UP0 UMOV UR36, UR8 ;  /* 0x0000000800240c82 */ /* 0x000fe20008000000 */
[----:B-1----:R-:W-:Y:S05]  /*1f50*/  @!P0 BRA `(.L_x_33) ;  /* 0x0000000000b88947 */ /* 0x002fea0003800000 */
[----:B------:R-:W4:Y:S01]  /*1f60*/  LDC.64 R4, c[0x0][0xb18] ;  /* 0x0002c600ff047b82 */ /* 0x000f220000000a00 */
[----:B------:R-:W-:-:S07]  /*1f70*/  ISETP.NE.AND P3, PT, R26, 0x1, PT ;  /* 0x000000011a00780c */ /* 0x000fce0003f65270 */
[----:B------:R-:W1:Y:S08]  /*1f80*/  LDC.64 R6, c[0x0][0xb10] ;  /* 0x0002c400ff067b82 */ /* 0x000e700000000a00 */
[----:B------:R-:W2:Y:S08]  /*1f90*/  LDC R14, c[0x0][0xb20] ;  /* 0x0002c800ff0e7b82 */ /* 0x000eb00000000800 */
[----:B------:R-:W3:Y:S01]  /*1fa0*/  LDC R15, c[0x0][0xb0c] ;  /* 0x0002c300ff0f7b82 */ /* 0x000ee20000000800 */
[----:B----4-:R-:W-:Y:S01]  /*1fb0*/  IMAD.HI.U32 R19, R0, R5, RZ ;  /* 0x0000000500137227 */ /* 0x010fe200078e00ff */
[----:B------:R-:W-:-:S03]  /*1fc0*/  ISETP.NE.AND P0, PT, R4, 0x1, PT ;  /* 0x000000010400780c */ /* 0x000fc60003f05270 */
[----:B------:R-:W-:-:S03]  /*1fd0*/  IMAD.HI.U32 R5, R9, R5, RZ ;  /* 0x0000000509057227 */ /* 0x000fc600078e00ff */
[----:B------:R-:W4:Y:S01]  /*1fe0*/  LDC.64 R2, c[0x0][0xb28] ;  /* 0x0002ca00ff027b82 */ /* 0x000f220000000a00 */
[----:B-1----:R-:W-:-:S04]  /*1ff0*/  IMAD.HI.U32 R20, R8, R6, RZ ;  /* 0x0000000608147227 */ /* 0x002fc800078e00ff */
[----:B------:R-:W-:Y:S01]  /*2000*/  IMAD.HI.U32 R21, R10, R6, RZ ;  /* 0x000000060a157227 */ /* 0x000fe200078e00ff */
[----:B------:R-:W-:Y:S02]  /*2010*/  SHF.R.U32.HI R20, RZ, R7, R20 ;  /* 0x00000007ff147219 */ /* 0x000fe40000011614 */
[-C--:B--2---:R-:W-:Y:S02]  /*2020*/  SHF.R.U32.HI R19, RZ, R14.reuse, R19 ;  /* 0x0000000eff137219 */ /* 0x084fe40000011613 */
[----:B------:R-:W-:Y:S02]  /*2030*/  SHF.R.U32.HI R5, RZ, R14, R5 ;  /* 0x0000000eff057219 */ /* 0x000fe40000011605 */
[----:B------:R-:W-:Y:S02]  /*2040*/  SEL R19, R0, R19, !P0 ;  /* 0x0000001300137207 */ /* 0x000fe40004000000 */
[----:B------:R-:W-:Y:S02]  /*2050*/  SHF.R.U32.HI R21, RZ, R7, R21 ;  /* 0x00000007ff157219 */ /* 0x000fe40000011615 */
[----:B---3--:R-:W-:-:S02]  /*2060*/  ISETP.NE.AND P1, PT, R15, 0x1, PT ;  /* 0x000000010f00780c */ /* 0x008fc40003f25270 */
[----:B------:R-:W-:Y:S02]  /*2070*/  SEL R5, R9, R5, !P0 ;  /* 0x0000000509057207 */ /* 0x000fe40004000000 */
[----:B------:R-:W-:Y:S02]  /*2080*/  SEL R20, R8, R20, !P1 ;  /* 0x0000001408147207 */ /* 0x000fe40004800000 */
[----:B------:R-:W-:Y:S01]  /*2090*/  SEL R21, R10, R21, !P1 ;  /* 0x000000150a157207 */ /* 0x000fe20004800000 */
[----:B----4-:R-:W-:-:S04]  /*20a0*/  IMAD.HI.U32 R18, R19, R2, RZ ;  /* 0x0000000213127227 */ /* 0x010fc800078e00ff */
        /* <DEDUP_REMOVED lines=10> */
[----:B------:R-:W-:-:S04]  /*2150*/  @!P0 IMAD.HI.U32 R7, R21, R2, RZ ;  /* 0x0000000215078227 */ /* 0x000fc800078e00ff */
[----:B------:R-:W-:Y:S01]  /*2160*/  IMAD.MOV R2, RZ, RZ, -R6 ;  /* 0x000000ffff027224 */ /* 0x000fe200078e0a06 */
[----:B------:R-:W-:Y:S02]  /*2170*/  @!P0 SHF.R.U32.HI R3, RZ, R3, R7 ;  /* 0x00000003ff038219 */ /* 0x000fe40000011607 */
[----:B------:R-:W-:Y:S01]  /*2180*/  IADD3 R7, PT, PT, -R5, RZ, RZ ;  /* 0x000000ff05077210 */ /* 0x000fe20007ffe1ff */
[----:B------:R-:W-:Y:S01]  /*2190*/  IMAD R2, R26, R2, R5 ;  /* 0x000000021a027224 */ /* 0x000fe200078e0205 */
        /* <DEDUP_REMOVED lines=10> */
.L_x_33:
[----:B------:R-:W1:Y:S02]  /*2240*/  LDCU UR8, c[0x0][0xb30] ;  /* 0x00016600ff0877ac */ /* 0x000e640008000800 */
[----:B-1----:R-:W-:-:S09]  /*2250*/  UISETP.NE.AND UP0, UPT, UR8, 0x1, UPT ;  /* 0x000000010800788c */ /* 0x002fd2000bf05270 */
[----:B------:R-:W-:Y:S05]  /*2260*/  BRA.U UP0, `(.L_x_34) ;  /* 0x0000000100407547 */ /* 0x000fea000b800000 */
[----:B------:R-:W1:Y:S08]  /*2270*/  LDC.64 R4, c[0x0][0xb10] ;  /* 0x0002c400ff047b82 */ /* 0x000e700000000a00 */
[----:B------:R-:W2:Y:S08]  /*2280*/  LDC.64 R2, c[0x0][0xb18] ;  /* 0x0002c600ff027b82 */ /* 0x000eb00000000a00 */
[----:B------:R-:W3:Y:S08]  /*2290*/  LDC R6, c[0x0][0xb20] ;  /* 0x0002c800ff067b82 */ /* 0x000ef00000000800 */
[----:B------:R-:W4:Y:S01]  /*22a0*/  LDC R7, c[0x0][0xb0c] ;  /* 0x0002c300ff077b82 */ /* 0x000f220000000800 */
[----:B-1----:R-:W-:-:S05]  /*22b0*/  IMAD.HI.U32 R4, R10, R4, RZ ;  /* 0x000000040a047227 */ /* 0x002fca00078e00ff */
[----:B------:R-:W-:Y:S01]  /*22c0*/  SHF.R.U32.HI R4, RZ, R5, R4 ;  /* 0x00000005ff047219 */ /* 0x000fe20000011604 */
[----:B--2---:R-:W-:Y:S01]  /*22d0*/  IMAD.HI.U32 R3, R9, R3, RZ ;  /* 0x0000000309037227 */ /* 0x004fe200078e00ff */
[----:B------:R-:W-:-:S04]  /*22e0*/  ISETP.NE.AND P0, PT, R2, 0x1, PT ;  /* 0x000000010200780c */ /* 0x000fc80003f05270 */
[----:B---3--:R-:W-:-:S04]  /*22f0*/  SHF.R.U32.HI R3, RZ, R6, R3 ;  /* 0x00000006ff037219 */ /* 0x008fc80000011603 */
[----:B------:R-:W-:Y:S02]  /*2300*/  SEL R3, R9, R3, !P0 ;  /* 0x0000000309037207 */ /* 0x000fe40004000000 */
[----:B----4-:R-:W-:-:S04]  /*2310*/  ISETP.NE.AND P1, PT, R7, 0x1, PT ;  /* 0x000000010700780c */ /* 0x010fc80003f25270 */
[----:B------:R-:W-:-:S05]  /*2320*/  SEL R4, R10, R4, !P1 ;  /* 0x000000040a047207 */ /* 0x000fca0004800000 */
[----:B------:R-:W-:Y:S02]  /*2330*/  IMAD.IADD R5, R3, 0x1, -R4 ;  /* 0x0000000103057824 */ /* 0x000fe400078e0a04 */
[----:B------:R-:W-:Y:S02]  /*2340*/  IMAD.IADD R3, R4, 0x1, -R3 ;  /* 0x0000000104037824 */ /* 0x000fe400078e0a03 */
[----:B------:R-:W-:Y:S02]  /*2350*/  IMAD R10, R5, R7, R10 ;  /* 0x00000007050a7224 */ /* 0x000fe400078e020a */
[----:B------:R-:W-:-:S07]  /*2360*/  IMAD R9, R3, R2, R9 ;  /* 0x0000000203097224 */ /* 0x000fce00078e0209 */
.L_x_34:
[----:B------:R-:W-:Y:S01]  /*2370*/  VIADD R16, R16, 0x1 ;  /* 0x0000000110107836 */ /* 0x000fe20000000000 */
[----:B------:R-:W-:Y:S01]  /*2380*/  PLOP3.LUT P1, PT, PT, PT, PT, 0x80, 0x8 ;  /* 0x000000000008781c */ /* 0x000fe20003f2f070 */
[----:B------:R-:W-:Y:S02]  /*2390*/  IMAD.IADD R15, R10, 0x1, R63 ;  /* 0x000000010a0f7824 */ /* 0x000fe400078e023f */
[----:B------:R-:W-:Y:S01]  /*23a0*/  IMAD.IADD R14, R9, 0x1, R62 ;  /* 0x00000001090e7824 */ /* 0x000fe200078e023e */
[----:B------:R-:W-:-:S04]  /*23b0*/  ISETP.NE.AND P0, PT, R16, 0x2, PT ;  /* 0x000000021000780c */ /* 0x000fc80003f05270 */
[----:B------:R-:W-:Y:S02]  /*23c0*/  SEL R2, RZ, 0x1, P0 ;  /* 0x00000001ff027807 */ /* 0x000fe40000000000 */
[----:B------:R-:W-:Y:S02]  /*23d0*/  SEL R16, R16, RZ, P0 ;  /* 0x000000ff10107207 */ /* 0x000fe40000000000 */
[----:B------:R-:W-:Y:S01]  /*23e0*/  LOP3.LUT R13, R13, R2, RZ, 0x3c, !PT ;  /* 0x000000020d0d7212 */ /* 0x000fe200078e3cff */
[----:B------:R-:W-:Y:S06]  /*23f0*/  @P2 BRA `(.L_x_35) ;  /* 0xfffffff000482947 */ /* 0x000fec000383ffff */
[----:B------:R-:W-:Y:S01]  /*2400*/  UIADD3 UR4, UPT, UPT, UR4, 0x20, URZ ;  /* 0x0000002004047890 */ /* 0x000fe2000fffe0ff */
[----:B------:R-:W-:-:S03]  /*2410*/  SHF.L.U32 R2, R17, 0x1f, RZ ;  /* 0x0000001f11027819 */ /* 0x000fc600000006ff */
[----:B------:R-:W-:-:S09]  /*2420*/  ULEA UR5, UR6, UR4, 0x3 ;  /* 0x0000000406057291 */ /* 0x000fd2000f8e18ff */
[----:B------:R-:W1:Y:S02]  /*2430*/  SYNCS.PHASECHK.TRANS64.TRYWAIT P0, [UR5], R2 ;  /* 0x00000002ff0075a7 */ /* 0x000e640008001105 */
[----:B-1----:R-:W-:Y:S05]  /*2440*/  @!P0 BRA `(.L_x_36) ;  /* 0x0000004c00148947 */ /* 0x002fea0003800000 */
.L_x_120:
[----:B------:R-:W-:-:S04]  /*2450*/  UIADD3 UR6, UPT, UPT, UR6, 0x1, URZ ;  /* 0x0000000106067890 */ /* 0x000fc8000fffe0ff */
[----:B------:R-:W-:-:S04]  /*2460*/  UISETP.NE.AND UP0, UPT, UR6, 0x4, UPT ;  /* 0x000000040600788c */ /* 0x000fc8000bf05270 */
[----:B------:R-:W-:Y:S02]  /*2470*/  USEL UR7, URZ, 0x1, UP0 ;  /* 0x00000001ff077887 */ /* 0x000fe40008000000 */
[----:B------:R-:W-:-:S04]  /*2480*/  USEL UR6, UR6, URZ, UP0 ;  /* 0x000000ff06067287 */ /* 0x000fc80008000000 */
[----:B------:R-:W-:Y:S01]  /*2490*/  ULEA UR5, UR6, UR4, 0x3 ;  /* 0x0000000406057291 */ /* 0x000fe2000f8e18ff */
[----:B-1----:R-:W-:-:S04]  /*24a0*/  LOP3.LUT R2, R17, UR7, RZ, 0x3c, !PT ;  /* 0x0000000711027c12 */ /* 0x002fc8000f8e3cff */
[----:B------:R-:W-:-:S04]  /*24b0*/  SHF.L.U32 R3, R2, 0x1f, RZ ;  /* 0x0000001f02037819 */ /* 0x000fc800000006ff */
[----:B------:R-:W1:Y:S02]  /*24c0*/  SYNCS.PHASECHK.TRANS64.TRYWAIT P0, [UR5], R3 ;  /* 0x00000003ff0075a7 */ /* 0x000e640008001105 */
[----:B-1----:R-:W-:Y:S05]  /*24d0*/  @!P0 BRA `(.L_x_37) ;  /* 0x0000004c00088947 */ /* 0x002fea0003800000 */
.L_x_122:
[----:B------:R-:W-:-:S04]  /*24e0*/  UIADD3 UR6, UPT, UPT, UR6, 0x1, URZ ;  /* 0x0000000106067890 */ /* 0x000fc8000fffe0ff */
[----:B------:R-:W-:-:S04]  /*24f0*/  UISETP.NE.AND UP0, UPT, UR6, 0x4, UPT ;  /* 0x000000040600788c */ /* 0x000fc8000bf05270 */
[----:B------:R-:W-:Y:S02]  /*2500*/  USEL UR7, URZ, 0x1, UP0 ;  /* 0x00000001ff077887 */ /* 0x000fe40008000000 */
[----:B------:R-:W-:-:S04]  /*2510*/  USEL UR6, UR6, URZ, UP0 ;  /* 0x000000ff06067287 */ /* 0x000fc80008000000 */
[----:B------:R-:W-:Y:S01]  /*2520*/  ULEA UR5, UR6, UR4, 0x3 ;  /* 0x0000000406057291 */ /* 0x000fe2000f8e18ff */
[----:B------:R-:W-:-:S04]  /*2530*/  LOP3.LUT R2, R2, UR7, RZ, 0x3c, !PT ;  /* 0x0000000702027c12 */ /* 0x000fc8000f8e3cff */
[----:B-1----:R-:W-:-:S04]  /*2540*/  SHF.L.U32 R3, R2, 0x1f, RZ ;  /* 0x0000001f02037819 */ /* 0x002fc800000006ff */
[----:B------:R-:W1:Y:S02]  /*2550*/  SYNCS.PHASECHK.TRANS64.TRYWAIT P0, [UR5], R3 ;  /* 0x00000003ff0075a7 */ /* 0x000e640008001105 */
[----:B-1----:R-:W-:Y:S05]  /*2560*/  @!P0 BRA `(.L_x_38) ;  /* 0x0000004800fc8947 */ /* 0x002fea0003800000 */
.L_x_124:
[----:B------:R-:W-:-:S04]  /*2570*/  UIADD3 UR6, UPT, UPT, UR6, 0x1, URZ ;  /* 0x0000000106067890 */ /* 0x000fc8000fffe0ff */
[----:B------:R-:W-:-:S04]  /*2580*/  UISETP.NE.AND UP0, UPT, UR6, 0x4, UPT ;  /* 0x000000040600788c */ /* 0x000fc8000bf05270 */
[----:B------:R-:W-:Y:S02]  /*2590*/  USEL UR5, URZ, 0x1, UP0 ;  /* 0x00000001ff057887 */ /* 0x000fe40008000000 */
[----:B------:R-:W-:-:S04]  /*25a0*/  USEL UR6, UR6, URZ, UP0 ;  /* 0x000000ff06067287 */ /* 0x000fc80008000000 */
[----:B------:R-:W-:Y:S01]  /*25b0*/  ULEA UR6, UR6, UR4, 0x3 ;  /* 0x0000000406067291 */ /* 0x000fe2000f8e18ff */
[----:B------:R-:W-:-:S04]  /*25c0*/  LOP3.LUT R2, R2, UR5, RZ, 0x3c, !PT ;  /* 0x0000000502027c12 */ /* 0x000fc8000f8e3cff */
[----:B------:R-:W-:Y:S01]  /*25d0*/  SHF.L.U32 R2, R2, 0x1f, RZ ;  /* 0x0000001f02027819 */ /* 0x000fe200000006ff */
[----:B-1--4-:R-:W-:-:S07]  /*25e0*/  IMAD.U32 R0, RZ, RZ, UR6 ;  /* 0x00000006ff007e24 */ /* 0x012fce000f8e00ff */
.L_x_39:
[----:B-1----:R1:W2:Y:S02]  /*25f0*/  SYNCS.PHASECHK.TRANS64.TRYWAIT P0, [R0+URZ], R2 ;  /* 0x00000002000075a7 */ /* 0x0022a400080011ff */
[----:B--2---:R-:W-:Y:S05]  /*2600*/  @!P0 NANOSLEEP.SYNCS 0x989680 ;  /* 0x009896800000895d */ /* 0x004fea0003900000 */
[----:B------:R-:W2:Y:S02]  /*2610*/  @!P0 SYNCS.PHASECHK.TRANS64 P0, [R0+URZ], R2 ;  /* 0x00000002000085a7 */ /* 0x000ea400080010ff */
[----:B--2---:R-:W-:Y:S05]  /*2620*/  @P0 EXIT ;  /* 0x000000000000094d */ /* 0x004fea0003800000 */
[----:B------:R-:W-:Y:S05]  /*2630*/  BRA `(.L_x_39) ;  /* 0xfffffffc00ec7947 */ /* 0x000fea000383ffff */
.L_x_17:
[----:B------:R-:W-:-:S04]  /*2640*/  UISETP.NE.AND UP1, UPT, UR37, URZ, UPT ;  /* 0x000000ff2500728c */ /* 0x000fc8000bf25270 */
[----:B------:R-:W-:-:S09]  /*2650*/  UISETP.NE.OR UP1, UPT, UR8, 0x1, UP1 ;  /* 0x000000010800788c */ /* 0x000fd20008f25670 */
[----:B------:R-:W-:Y:S05]  /*2660*/  BRA.U UP1, `(.L_x_40) ;  /* 0x0000000501487547 */ /* 0x000fea000b800000 */
[----:B------:R-:W-:Y:S01]  /*2670*/  ISETP.NE.AND P2, PT, R2, RZ, PT ;  /* 0x000000ff0200720c */ /* 0x000fe20003f45270 */
[----:B------:R-:W-:Y:S01]  /*2680*/  IMAD.MOV.U32 R12, RZ, RZ, 0x1 ;  /* 0x00000001ff0c7424 */ /* 0x000fe200078e00ff */
[----:B------:R-:W-:Y:S02]  /*2690*/  CS2R R10, SRZ ;  /* 0x00000000000a7805 */ /* 0x000fe4000001ff00 */
[----:B------:R-:W-:Y:S01]  /*26a0*/  CS2R R8, SRZ ;  /* 0x0000000000087805 */ /* 0x000fe2000001ff00 */
[----:B------:R-:W-:Y:S01]  /*26b0*/  UMOV UR4, 0x400 ;  /* 0x0000040000047882 */ /* 0x000fe20000000000 */
[----:B------:R-:W-:Y:S01]  /*26c0*/  UMOV UR6, URZ ;  /* 0x000000ff00067c82 */ /* 0x000fe20008000000 */
[----:B------:R-:W-:-:S12]  /*26d0*/  ULEA UR37, UR37, UR4, 0x18 ;  /* 0x0000000425257291 */ /* 0x000fd8000f8ec0ff */
.L_x_44:
[----:B------:R-:W-:Y:S02]  /*26e0*/  LEA R0, R8, UR37, 0x3 ;  /* 0x0000002508007c11 */ /* 0x000fe4000f8e18ff */
[----:B------:R-:W-:-:S03]  /*26f0*/  SHF.L.U32 R4, R9, 0x1f, RZ ;  /* 0x0000001f09047819 */ /* 0x000fc600000006ff */
[----:B------:R-:W-:Y:S01]  /*2700*/  VIADD R5, R0, 0xf0 ;  /* 0x000000f000057836 */ /* 0x000fe20000000000 */
[----:B------:R-:W1:Y:S02]  /*2710*/  SYNCS.PHASECHK.TRANS64.TRYWAIT P0, [R0+URZ+0xe0], R4 ;  /* 0x0000e004000075a7 */ /* 0x000e6400080011ff */
[----:B-1----:R-:W-:Y:S05]  /*2720*/  @!P0 BRA `(.L_x_41) ;  /* 0x0000004800a48947 */ /* 0x002fea0003800000 */
.L_x_125:
[----:B------:R-:W-:Y:S01]  /*2730*/  ULEA UR5, UR6, UR37, 0x3 ;  /* 0x0000002506057291 */ /* 0x000fe2000f8e18ff */
[----:B-1----:R-:W-:Y:S01]  /*2740*/  PRMT R0, RZ, 0x654, R5 ;  /* 0x00000654ff007816 */ /* 0x002fe20000000005 */
[----:B------:R-:W-:Y:S01]  /*2750*/  @!P2 IMAD.MOV.U32 R4, RZ, RZ, 0x10 ;  /* 0x00000010ff04a424 */ /* 0x000fe200078e00ff */
[----:B------:R-:W-:Y:S01]  /*2760*/  SHF.L.U32 R5, R12, 0x1f, RZ ;  /* 0x0000001f0c057819 */ /* 0x000fe200000006ff */
[----:B------:R-:W-:Y:S01]  /*2770*/  UIADD3 UR4, UPT, UPT, UR5, 0x80, URZ ;  /* 0x0000008005047890 */ /* 0x000fe2000fffe0ff */
[----:B------:R1:W-:Y:S05]  /*2780*/  SYNCS.ARRIVE.TRANS64.RED.A1T0 RZ, [R0+URZ], RZ ;  /* 0x000000ff00ff79a7 */ /* 0x0003ea00081004ff */
[----:B------:R-:W-:Y:S01]  /*2790*/  IMAD.U32 R6, RZ, RZ, UR4 ;  /* 0x00000004ff067e24 */ /* 0x000fe2000f8e00ff */
[----:B------:R-:W2:Y:S04]  /*27a0*/  SYNCS.PHASECHK.TRANS64.TRYWAIT P0, [UR5+0x90], R5 ;  /* 0x00009005ff0075a7 */ /* 0x000ea80008001105 */
[----:B------:R-:W-:Y:S01]  /*27b0*/  PRMT R6, R2, 0x654, R6 ;  /* 0x0000065402067816 */ /* 0x000fe20000000006 */
[----:B-12---:R-:W-:Y:S06]  /*27c0*/  @!P0 BRA `(.L_x_42) ;  /* 0x0000004800908947 */ /* 0x006fec0003800000 */
.L_x_127:
[----:B------:R-:W-:Y:S01]  /*27d0*/  ULEA UR4, UR6, UR37, 0x4 ;  /* 0x0000002506047291 */ /* 0x000fe2000f8e20ff */
[----:B------:R-:W-:Y:S01]  /*27e0*/  SEL R3, R6, R3, !P2 ;  /* 0x0000000306037207 */ /* 0x000fe20005000000 */
[----:B------:R-:W-:Y:S01]  /*27f0*/  UIADD3 UR5, UPT, UPT, UR5, 0x80, URZ ;  /* 0x0000008005057890 */ /* 0x000fe2000fffe0ff */
[----:B-1----:R-:W-:Y:S01]  /*2800*/  LEA R0, R11, UR37, 0x3 ;  /* 0x000000250b007c11 */ /* 0x002fe2000f8e18ff */
[----:B------:R-:W-:Y:S01]  /*2810*/  UIADD3 UR4, UPT, UPT, UR4, 0x110, URZ ;  /* 0x0000011004047890 */ /* 0x000fe2000fffe0ff */
[----:B------:R1:W-:Y:S01]  /*2820*/  @!P2 SYNCS.ARRIVE.TRANS64.RED RZ, [R3+URZ], R4 ;  /* 0x0000000403ffa9a7 */ /* 0x0003e200080004ff */
[----:B------:R-:W-:Y:S01]  /*2830*/  UIADD3 UR6, UPT, UPT, UR6, 0x1, URZ ;  /* 0x0000000106067890 */ /* 0x000fe2000fffe0ff */
[----:B------:R-:W-:-:S03]  /*2840*/  VIADD R8, R8, 0x1 ;  /* 0x0000000108087836 */ /* 0x000fc60000000000 */
[----:B------:R-:W-:Y:S02]  /*2850*/  UISETP.NE.AND UP0, UPT, UR6, 0x2, UPT ;  /* 0x000000020600788c */ /* 0x000fe4000bf05270 */
[----:B------:R-:W-:Y:S01]  /*2860*/  ISETP.NE.AND P0, PT, R8, 0x2, PT ;  /* 0x000000020800780c */ /* 0x000fe20003f05270 */
[----:B------:R-:W-:Y:S06]  /*2870*/  UGETNEXTWORKID.BROADCAST [UR4], [UR5] ;  /* 0x00000000040073ca */ /* 0x000fec0008000100 */
[----:B------:R-:W-:Y:S02]  /*2880*/  USEL UR4, URZ, 0x1, UP0 ;  /* 0x00000001ff047887 */ /* 0x000fe40008000000 */
[----:B------:R-:W-:-:S04]  /*2890*/  USEL UR6, UR6, URZ, UP0 ;  /* 0x000000ff06067287 */ /* 0x000fc80008000000 */
[----:B------:R-:W-:Y:S02]  /*28a0*/  LOP3.LUT R12, R12, UR4, RZ, 0x3c, !PT ;  /* 0x000000040c0c7c12 */ /* 0x000fe4000f8e3cff */
[----:B-1----:R-:W-:-:S04]  /*28b0*/  SHF.L.U32 R4, R10, 0x1f, RZ ;  /* 0x0000001f0a047819 */ /* 0x002fc800000006ff */
[----:B------:R-:W1:Y:S02]  /*28c0*/  SYNCS.PHASECHK.TRANS64.TRYWAIT P1, [R0+URZ+0x80], R4 ;  /* 0x00008004000075a7 */ /* 0x000e6400080211ff */
[----:B-1----:R-:W-:Y:S05]  /*28d0*/  @!P1 BRA `(.L_x_43) ;  /* 0x0000004800649947 */ /* 0x002fea0003800000 */
.L_x_128:
[C---:B-1----:R-:W-:Y:S01]  /*28e0*/  LEA R4, R11.reuse, UR37, 0x4 ;  /* 0x000000250b047c11 */ /* 0x042fe2000f8e20ff */
[----:B------:R-:W-:Y:S01]  /*28f0*/  VIADD R0, R0, 0x90 ;  /* 0x0000009000007836 */ /* 0x000fe20000000000 */
[----:B------:R-:W-:Y:S01]  /*2900*/  SEL R8, R8, RZ, P0 ;  /* 0x000000ff08087207 */ /* 0x000fe20000000000 */
[----:B------:R-:W-:-:S03]  /*2910*/  VIADD R11, R11, 0x1 ;  /* 0x000000010b0b7836 */ /* 0x000fc60000000000 */
[----:B------:R-:W1:Y:S01]  /*2920*/  LDS.128 R4, [R4+0x110] ;  /* 0x0001100004047984 */ /* 0x000e620000000c00 */
[----:B------:R-:W-:Y:S02]  /*2930*/  PRMT R0, RZ, 0x654, R0 ;  /* 0x00000654ff007816 */ /* 0x000fe40000000000 */
[C---:B------:R-:W-:Y:S01]  /*2940*/  ISETP.NE.AND P1, PT, R11.reuse, 0x2, PT ;  /* 0x000000020b00780c */ /* 0x040fe20003f25270 */
[----:B------:R-:W-:Y:S01]  /*2950*/  @!PT LDS RZ, [RZ] ;  /* 0x00000000fffff984 */ /* 0x000fe20000000800 */
[----:B------:R-:W-:Y:S01]  /*2960*/  @!PT LDS RZ, [RZ] ;  /* 0x00000000fffff984 */ /* 0x000fe20000000800 */
[----:B------:R-:W-:Y:S01]  /*2970*/  @!PT LDS RZ, [RZ] ;  /* 0x00000000fffff984 */ /* 0x000fe20000000800 */
[----:B------:R-:W-:Y:S01]  /*2980*/  @!PT LDS RZ, [RZ] ;  /* 0x00000000fffff984 */ /* 0x000fe20000000800 */
[----:B------:R2:W-:Y:S06]  /*2990*/  MEMBAR.ALL.CTA ;  /* 0x0000000000007992 */ /* 0x0005ec0000008000 */
[----:B--2---:R-:W2:Y:S01]  /*29a0*/  FENCE.VIEW.ASYNC.S ;  /* 0x00000000000073c6 */ /* 0x004ea20000000000 */
[----:B------:R-:W-:Y:S01]  /*29b0*/  SEL R11, R11, RZ, P1 ;  /* 0x000000ff0b0b7207 */ /* 0x000fe20000800000 */
[----:B--2---:R2:W-:Y:S01]  /*29c0*/  SYNCS.ARRIVE.TRANS64.RED.A1T0 RZ, [R0+URZ], RZ ;  /* 0x000000ff00ff79a7 */ /* 0x0045e200081004ff */
[----:B-1----:R-:W-:-:S02]  /*29d0*/  LOP3.LUT P3, RZ, R6, 0x1, RZ, 0xc0, !PT ;  /* 0x0000000106ff7812 */ /* 0x002fc4000786c0ff */
[----:B------:R-:W-:-:S04]  /*29e0*/  SEL R4, RZ, 0x1, P1 ;  /* 0x00000001ff047807 */ /* 0x000fc80000800000 */
[----:B------:R-:W-:Y:S02]  /*29f0*/  LOP3.LUT R10, R10, R4, RZ, 0x3c, !PT ;  /* 0x000000040a0a7212 */ /* 0x000fe400078e3cff */
[----:B--2---:R-:W-:-:S04]  /*2a00*/  SEL R0, RZ, 0x1, P0 ;  /* 0x00000001ff007807 */ /* 0x004fc80000000000 */
[----:B------:R-:W-:Y:S01]  /*2a10*/  LOP3.LUT R9, R9, R0, RZ, 0x3c, !PT ;  /* 0x0000000009097212 */ /* 0x000fe200078e3cff */
[----:B------:R-:W-:Y:S06]  /*2a20*/  @P3 BRA `(.L_x_44) ;  /* 0xfffffffc002c3947 */ /* 0x000fec000383ffff */
[----:B------:R-:W-:Y:S01]  /*2a30*/  ULEA UR5, UR6, UR37, 0x3 ;  /* 0x0000002506057291 */ /* 0x000fe2000f8e18ff */
[----:B------:R-:W-:-:S08]  /*2a40*/  SHF.L.U32 R2, R12, 0x1f, RZ ;  /* 0x0000001f0c027819 */ /* 0x000fd000000006ff */
[----:B------:R-:W1:Y:S02]  /*2a50*/  SYNCS.PHASECHK.TRANS64 P0, [UR5+0x90], R2 ;  /* 0x00009002ff0075a7 */ /* 0x000e640008001005 */
[----:B-1----:R-:W-:Y:S05]  /*2a60*/  @P0 BRA `(.L_x_45) ;  /* 0x0000000000080947 */ /* 0x002fea0003800000 */
[----:B------:R-:W1:Y:S02]  /*2a70*/  SYNCS.PHASECHK.TRANS64.TRYWAIT P0, [UR5+0x90], R2 ;  /* 0x00009002ff0075a7 */ /* 0x000e640008001105 */
[----:B-1----:R-:W-:Y:S05]  /*2a80*/  @!P0 BRA `(.L_x_46) ;  /* 0x00000048000c8947 */ /* 0x002fea0003800000 */
.L_x_45:
[----:B------:R-:W-:-:S04]  /*2a90*/  UIADD3 UR4, UPT, UPT, UR6, 0x1, URZ ;  /* 0x0000000106047890 */ /* 0x000fc8000fffe0ff */
[----:B------:R-:W-:-:S04]  /*2aa0*/  UISETP.NE.AND UP0, UPT, UR4, 0x2, UPT ;  /* 0x000000020400788c */ /* 0x000fc8000bf05270 */
[----:B------:R-:W-:Y:S02]  /*2ab0*/  USEL UR7, URZ, 0x1, UP0 ;  /* 0x00000001ff077887 */ /* 0x000fe40008000000 */
[----:B------:R-:W-:-:S04]  /*2ac0*/  USEL UR4, UR4, URZ, UP0 ;  /* 0x000000ff04047287 */ /* 0x000fc80008000000 */
[----:B------:R-:W-:Y:S01]  /*2ad0*/  ULEA UR4, UR4, UR37, 0x3 ;  /* 0x0000002504047291 */ /* 0x000fe2000f8e18ff */
[----:B-1----:R-:W-:-:S04]  /*2ae0*/  LOP3.LUT R2, R12, UR7, RZ, 0x3c, !PT ;  /* 0x000000070c027c12 */ /* 0x002fc8000f8e3cff */
[----:B------:R-:W-:-:S04]  /*2af0*/  SHF.L.U32 R0, R2, 0x1f, RZ ;  /* 0x0000001f02007819 */ /* 0x000fc800000006ff */
[----:B------:R-:W1:Y:S02]  /*2b00*/  SYNCS.PHASECHK.TRANS64 P0, [UR4+0x90], R0 ;  /* 0x00009000ff0075a7 */ /* 0x000e640008001004 */
[----:B-1----:R-:W-:Y:S05]  /*2b10*/  @P0 EXIT ;  /* 0x000000000000094d */ /* 0x002fea0003800000 */
[----:B------:R-:W-:Y:S02]  /*2b20*/  SHF.L.U32 R2, R2, 0x1f, RZ ;  /* 0x0000001f02027819 */ /* 0x000fe400000006ff */
[----:B------:R-:W-:-:S07]  /*2b30*/  MOV R0, UR4 ;  /* 0x0000000400007c02 */ /* 0x000fce0008000f00 */
.L_x_47:
[----:B-1----:R1:W2:Y:S02]  /*2b40*/  SYNCS.PHASECHK.TRANS64.TRYWAIT P0, [R0+URZ+0x90], R2 ;  /* 0x00009002000075a7 */ /* 0x0022a400080011ff */
[----:B--2---:R-:W-:Y:S05]  /*2b50*/  @!P0 NANOSLEEP.SYNCS 0x989680 ;  /* 0x009896800000895d */ /* 0x004fea0003900000 */
[----:B------:R-:W2:Y:S02]  /*2b60*/  @!P0 SYNCS.PHASECHK.TRANS64 P0, [R0+URZ+0x90], R2 ;  /* 0x00009002000085a7 */ /* 0x000ea400080010ff */
[----:B--2---:R-:W-:Y:S05]  /*2b70*/  @P0 EXIT ;  /* 0x000000000000094d */ /* 0x004fea0003800000 */
[----:B------:R-:W-:Y:S05]  /*2b80*/  BRA `(.L_x_47) ;  /* 0xfffffffc00ec7947 */ /* 0x000fea000383ffff */
.L_x_40:
[----:B------:R-:W-:-:S09]  /*2b90*/  UISETP.NE.AND UP1, UPT, UR8, URZ, UPT ;  /* 0x000000ff0800728c */ /* 0x000fd2000bf25270 */
[----:B------:R-:W-:Y:S05]  /*2ba0*/  BRA.U UP1, `(.L_x_48) ;  /* 0x00000011013c7547 */ /* 0x000fea000b800000 */
[----:B------:R-:W-:Y:S01]  /*2bb0*/  UMOV UR4, 0x40 ;  /* 0x0000004000047882 */ /* 0x000fe20000000000 */
[----:B------:R-:W-:Y:S01]  /*2bc0*/  NOP ;  /* 0x0000000000007918 */ /* 0x000fe20000000000 */
[----:B------:R-:W-:Y:S01]  /*2bd0*/  ULEA UR4, UR37, UR4, 0x18 ;  /* 0x0000000425047291 */ /* 0x000fe2000f8ec0ff */
[----:B------:R-:W-:Y:S02]  /*2be0*/  UMOV UR5, 0x400 ;  /* 0x0000040000057882 */ /* 0x000fe40000000000 */
[----:B------:R-:W-:-:S06]  /*2bf0*/  ULEA UR37, UR37, UR5, 0x18 ;  /* 0x0000000525257291 */ /* 0x000fcc000f8ec0ff */
[----:B------:R-:W1:Y:S02]  /*2c00*/  LDS.U8 R0, [UR4+0x1c] ;  /* 0x00001c04ff007984 */ /* 0x000e640008000000 */
[----:B-1----:R-:W-:-:S13]  /*2c10*/  ISETP.NE.AND P0, PT, R0, RZ, PT ;  /* 0x000000ff0000720c */ /* 0x002fda0003f05270 */
[----:B------:R-:W-:Y:S05]  /*2c20*/  @P0 BRA `(.L_x_49) ;  /* 0x0000000000580947 */ /* 0x000fea0003800000 */
[----:B------:R-:W-:-:S13]  /*2c30*/  ELECT P0, URZ, PT ;  /* 0x0000000000ff782f */ /* 0x000fda0003800000 */
[----:B------:R-:W-:Y:S05]  /*2c40*/  @!P0 BRA `(.L_x_50) ;  /* 0x0000000000608947 */ /* 0x000fea0003800000 */
[----:B------:R-:W-:Y:S01]  /*2c50*/  UMOV UR5, 0x10 ;  /* 0x0000001000057882 */ /* 0x000fe20000000000 */
[----:B------:R-:W-:Y:S01]  /*2c60*/  HFMA2 R0, -RZ, RZ, 0, 5.9604644775390625e-08 ;  /* 0x00000001ff007431 */ /* 0x000fe200000001ff */
[----:B------:R-:W-:-:S03]  /*2c70*/  MOV R2, 0xffff ;  /* 0x0000ffff00027802 */ /* 0x000fc60000000f00 */
[----:B------:R-:W-:Y:S04]  /*2c80*/  DEPBAR.LE SB1, 0x36 ;  /* 0x00009d800000791a */ /* 0x000fe80000000000 */
[----:B------:R-:W1:Y:S02]  /*2c90*/  UTCATOMSWS.FIND_AND_SET.ALIGN UP0, UR5, UR5 ;  /* 0x00000005000575e3 */ /* 0x000e640008000800 */
[----:B-1----:R-:W-:Y:S01]  /*2ca0*/  MOV R3, UR5 ;  /* 0x0000000500037c02 */ /* 0x002fe20008000f00 */
[----:B------:R-:W-:Y:S06]  /*2cb0*/  BRA.U UP0, `(.L_x_51) ;  /* 0x0000000100187547 */ /* 0x000fec000b800000 */
.L_x_52:
[----:B------:R-:W-:Y:S05]  /*2cc0*/  NANOSLEEP 0x64 ;  /* 0x000000640000795d */ /* 0x000fea0003800000 */
[----:B------:R-:W-:-:S05]  /*2cd0*/  UMOV UR5, 0x10 ;  /* 0x0000001000057882 */ /* 0x000fca0000000000 */
[----:B------:R-:W-:Y:S04]  /*2ce0*/  DEPBAR.LE SB1, 0x36 ;  /* 0x00009d800000791a */ /* 0x000fe80000000000 */
[----:B------:R-:W1:Y:S02]  /*2cf0*/  UTCATOMSWS.FIND_AND_SET.ALIGN UP0, UR5, UR5 ;  /* 0x00000005000575e3 */ /* 0x000e640008000800 */
[----:B-1----:R-:W-:Y:S01]  /*2d00*/  MOV R3, UR5 ;  /* 0x0000000500037c02 */ /* 0x002fe20008000f00 */
[----:B------:R-:W-:Y:S05]  /*2d10*/  BRA.U !UP0, `(.L_x_52) ;  /* 0xfffffffd08e87547 */ /* 0x000fea000b83ffff */
.L_x_51:
[-C--:B------:R-:W-:Y:S02]  /*2d20*/  SHF.L.U32 R2, R2, R3.reuse, RZ ;  /* 0x0000000302027219 */ /* 0x080fe400000006ff */
[----:B------:R-:W-:Y:S01]  /*2d30*/  SHF.L.U32 R0, R0, R3, RZ ;  /* 0x0000000300007219 */ /* 0x000fe200000006ff */
[----:B------:R-:W-:Y:S02]  /*2d40*/  IMAD.SHL.U32 R3, R3, 0x20, RZ ;  /* 0x0000002003037824 */ /* 0x000fe400078e00ff */
[----:B------:R1:W-:Y:S04]  /*2d50*/  ATOMS.OR RZ, [UR4+0x14], R2 ;  /* 0x00001402ffff798c */ /* 0x0003e8000b000004 */
[----:B------:R1:W-:Y:S04]  /*2d60*/  ATOMS.OR RZ, [UR4+0x18], R0 ;  /* 0x00001800ffff798c */ /* 0x0003e8000b000004 */
[----:B------:R1:W-:Y:S01]  /*2d70*/  STS [UR37+0x130], R3 ;  /* 0x00013003ff007988 */ /* 0x0003e20008000825 */
[----:B------:R-:W-:Y:S05]  /*2d80*/  BRA `(.L_x_50) ;  /* 0x0000000000107947 */ /* 0x000fea0003800000 */
.L_x_49:
[----:B------:R-:W-:Y:S02]  /*2d90*/  MOV R0, 0xffffffff ;  /* 0xffffffff00007802 */ /* 0x000fe40000000f00 */
[----:B------:R-:W-:-:S03]  /*2da0*/  MOV R2, 0x2dd0 ;  /* 0x00002dd000027802 */ /* 0x000fc60000000f00 */
[----:B------:R1:W-:Y:S04]  /*2db0*/  STS [UR37+0x130], R0 ;  /* 0x00013000ff007988 */ /* 0x0003e80008000825 */
[----:B-1-3-5:R-:W-:Y:S05]  /*2dc0*/  CALL.REL.NOINC `($__internal_1_$__cuda_sm10x_tcgen05_guardrail_trap_phase_invalid_during_alloc) ;  /* 0x0000004800e07944 */ /* 0x02afea0003c00000 */
.L_x_50:
[----:B------:R-:W-:Y:S05]  /*2dd0*/  WARPSYNC.ALL ;  /* 0x0000000000007948 */ /* 0x000fea0003800000 */
[----:B------:R-:W2:Y:S01]  /*2de0*/  S2UR UR5, SR_CgaCtaId ;  /* 0x00000000000579c3 */ /* 0x000ea20000008800 */
[----:B------:R-:W-:Y:S01]  /*2df0*/  UMOV UR4, 0x400 ;  /* 0x0000040000047882 */ /* 0x000fe20000000000 */
[----:B------:R-:W-:-:S06]  /*2e00*/  NOP ;  /* 0x0000000000007918 */ /* 0x000fcc0000000000 */
[----:B------:R-:W-:Y:S06]  /*2e10*/  BAR.ARV 0x6, 0xa0 ;  /* 0x0182800000007b1d */ /* 0x000fec0000002000 */
[----:B------:R-:W4:Y:S01]  /*2e20*/  LDCU UR7, c[0x0][0x38c] ;  /* 0x00007180ff0777ac */ /* 0x000f220008000800 */
[----:B------:R-:W-:Y:S01]  /*2e30*/  IMAD.MOV.U32 R11, RZ, RZ, 0x1 ;  /* 0x00000001ff0b7424 */ /* 0x000fe200078e00ff */
[----:B------:R-:W-:Y:S01]  /*2e40*/  CS2R R8, SRZ ;  /* 0x0000000000087805 */ /* 0x000fe2000001ff00 */
[----:B------:R-:W-:Y:S01]  /*2e50*/  IMAD.MOV.U32 R10, RZ, RZ, RZ ;  /* 0x000000ffff0a7224 */ /* 0x000fe200078e00ff */
[----:B------:R-:W3:Y:S01]  /*2e60*/  LDCU UR6, c[0x0][0x38c] ;  /* 0x00007180ff0677ac */ /* 0x000ee20008000800 */
[----:B------:R-:W-:Y:S01]  /*2e70*/  UMOV UR15, URZ ;  /* 0x000000ff000f7c82 */ /* 0x000fe20008000000 */
[----:B------:R-:W-:Y:S01]  /*2e80*/  UMOV UR14, URZ ;  /* 0x000000ff000e7c82 */ /* 0x000fe20008000000 */
[----:B--2---:R-:W-:Y:S01]  /*2e90*/  ULEA UR5, UR5, UR4, 0x18 ;  /* 0x0000000405057291 */ /* 0x004fe2000f8ec0ff */
[----:B------:R-:W-:Y:S01]  /*2ea0*/  UMOV UR32, 0x0 ;  /* 0x0000000000207882 */ /* 0x000fe20000000000 */
[----:B------:R-:W-:-:S02]  /*2eb0*/  UMOV UR33, 0x4100910 ;  /* 0x0410091000217882 */ /* 0x000fc40000000000 */
[----:B------:R-:W-:Y:S02]  /*2ec0*/  UIADD3 UR9, UPT, UPT, UR5, 0x6800, URZ ;  /* 0x0000680005097890 */ /* 0x000fe4000fffe0ff */
[----:B------:R-:W-:Y:S02]  /*2ed0*/  UIADD3 UR10, UPT, UPT, UR5, 0x16800, URZ ;  /* 0x00016800050a7890 */ /* 0x000fe4000fffe0ff */
[----:B----4-:R-:W-:Y:S01]  /*2ee0*/  UIADD3 UR7, UPT, UPT, UR7, 0x3f, URZ ;  /* 0x0000003f07077890 */ /* 0x010fe2000fffe0ff */
[----:B-1----:R-:W1:Y:S01]  /*2ef0*/  LDS R0, [UR5+0x130] ;  /* 0x00013005ff007984 */ /* 0x002e620008000800 */
[----:B------:R-:W-:Y:S02]  /*2f00*/  USHF.R.U32.HI UR9, URZ, 0x4, UR9 ;  /* 0x00000004ff097899 */ /* 0x000fe40008011609 */
[----:B------:R-:W-:Y:S02]  /*2f10*/  USHF.R.S32.HI UR4, URZ, 0x1f, UR7 ;  /* 0x0000001fff047899 */ /* 0x000fe40008011407 */
[----:B------:R-:W-:-:S02]  /*2f20*/  USHF.R.U32.HI UR10, URZ, 0x4, UR10 ;  /* 0x00000004ff0a7899 */ /* 0x000fc4000801160a */
[----:B------:R-:W-:Y:S02]  /*2f30*/  ULEA.HI UR4, UR4, UR7, URZ, 0x6 ;  /* 0x0000000704047291 */ /* 0x000fe4000f8f30ff */
[----:B------:R-:W-:Y:S02]  /*2f40*/  ULOP3.LUT UR9, UR9, 0x3fff, URZ, 0xc0, !UPT ;  /* 0x00003fff09097892 */ /* 0x000fe4000f8ec0ff */
[----:B------:R-:W-:Y:S02]  /*2f50*/  USHF.R.S32.HI UR4, URZ, 0x6, UR4 ;  /* 0x00000006ff047899 */ /* 0x000fe40008011404 */
[----:B------:R-:W-:Y:S02]  /*2f60*/  ULOP3.LUT UR10, UR10, 0x3fff, URZ, 0xc0, !UPT ;  /* 0x00003fff0a0a7892 */ /* 0x000fe4000f8ec0ff */
[----:B------:R-:W-:Y:S01]  /*2f70*/  UISETP.LT.AND UP0, UPT, UR4, 0x1, UPT ;  /* 0x000000010400788c */ /* 0x000fe2000bf01270 */
[----:B------:R-:W-:Y:S01]  /*2f80*/  UMOV UR30, 0x0 ;  /* 0x00000000001e7882 */ /* 0x000fe20000000000 */
[----:B------:R-:W-:-:S02]  /*2f90*/  UMOV UR31, 0x4100910 ;  /* 0x04100910001f7882 */ /* 0x000fc40000000000 */
[----:B------:R-:W-:Y:S01]  /*2fa0*/  USEL UR8, UR4, 0x1, !UP0 ;  /* 0x0000000104087887 */ /* 0x000fe2000c000000 */
[----:B------:R-:W-:Y:S01]  /*2fb0*/  UMOV UR28, 0x0 ;  /* 0x00000000001c7882 */ /* 0x000fe20000000000 */
[----:B------:R-:W-:Y:S01]  /*2fc0*/  UMOV UR29, 0x4100910 ;  /* 0x04100910001d7882 */ /* 0x000fe20000000000 */
[----:B------:R-:W-:Y:S01]  /*2fd0*/  UMOV UR26, 0x0 ;  /* 0x00000000001a7882 */ /* 0x000fe20000000000 */
[----:B------:R-:W-:Y:S01]  /*2fe0*/  UMOV UR27, 0x4100910 ;  /* 0x04100910001b7882 */ /* 0x000fe20000000000 */
[----:B------:R-:W-:Y:S01]  /*2ff0*/  UMOV UR24, 0x0 ;  /* 0x0000000000187882 */ /* 0x000fe20000000000 */
[----:B------:R-:W-:Y:S01]  /*3000*/  UMOV UR25, 0x4100910 ;  /* 0x0410091000197882 */ /* 0x000fe20000000000 */
[----:B------:R-:W-:Y:S01]  /*3010*/  UMOV UR22, 0x0 ;  /* 0x0000000000167882 */ /* 0x000fe20000000000 */
[----:B------:R-:W-:Y:S01]  /*3020*/  UMOV UR23, 0x4100910 ;  /* 0x0410091000177882 */ /* 0x000fe20000000000 */
[----:B------:R-:W-:Y:S02]  /*3030*/  ULOP3.LUT UR9, UR9, 0x10000, URZ, 0xfc, !UPT ;  /* 0x0001000009097892 */ /* 0x000fe4000f8efcff */
[----:B------:R-:W-:-:S02]  /*3040*/  ULOP3.LUT UR10, UR10, 0x10000, URZ, 0xfc, !UPT ;  /* 0x000100000a0a7892 */ /* 0x000fc4000f8efcff */
[----:B------:R-:W-:Y:S02]  /*3050*/  UIADD3 UR8, UPT, UPT, -UR8, URZ, URZ ;  /* 0x000000ff08087290 */ /* 0x000fe4000fffe1ff */
[----:B---3--:R-:W-:Y:S01]  /*3060*/  UISETP.GE.AND UP3, UPT, UR6, 0x1, UPT ;  /* 0x000000010600788c */ /* 0x008fe2000bf66270 */
[----:B------:R-:W-:Y:S01]  /*3070*/  UMOV UR20, 0x0 ;  /* 0x0000000000147882 */ /* 0x000fe20000000000 */
[----:B------:R-:W-:Y:S01]  /*3080*/  UMOV UR21, 0x4100910 ;  /* 0x0410091000157882 */ /* 0x000fe20000000000 */
[----:B------:R-:W-:Y:S01]  /*3090*/  UMOV UR18, 0x0 ;  /* 0x0000000000127882 */ /* 0x000fe20000000000 */
[----:B-1----:R-:W-:Y:S01]  /*30a0*/  R2UR UR16, R0 ;  /* 0x00000000001072ca */ /* 0x002fe200000e0000 */
[----:B------:R-:W-:-:S14]  /*30b0*/  UMOV UR19, 0x4100910 ;  /* 0x0410091000137882 */ /* 0x000fdc0000000000 */
.L_x_59:
[----:B------:R-:W-:Y:S02]  /*30c0*/  LEA R0, R10, UR5, 0x3 ;  /* 0x000000050a007c11 */ /* 0x000fe4000f8e18ff */
[----:B------:R-:W-:Y:S02]  /*30d0*/  SHF.L.U32 R2, R9, 0x1f, RZ ;  /* 0x0000001f09027819 */ /* 0x000fe400000006ff */
[----:B------:R-:W-:Y:S01]  /*30e0*/  PLOP3.LUT P0, PT, PT, PT, UP3, 0x80, 0x8 ;  /* 0x000000000008781c */ /* 0x000fe20003f0f038 */
[----:B------:R-:W-:Y:S01]  /*30f0*/  VIADD R3, R0, 0x90 ;  /* 0x0000009000037836 */ /* 0x000fe20000000000 */
[----:B-1----:R-:W1:Y:S02]  /*3100*/  SYNCS.PHASECHK.TRANS64.TRYWAIT P1, [R0+URZ+0x80], R2 ;  /* 0x00008002000075a7 */ /* 0x002e6400080211ff */
[----:B-1-3--:R-:W-:Y:S09]  /*3110*/  @!P1 BRA `(.L_x_53) ;  /* 0x0000004000809947 */ /* 0x00aff20003800000 */
.L_x_130:
[----:B------:R-:W-:Y:S01]  /*3120*/  LEA R4, R10, UR5, 0x4 ;  /* 0x000000050a047c11 */ /* 0x000fe2000f8e20ff */
[----:B------:R-:W-:Y:S01]  /*3130*/  @UP3 ULEA UR7, UR14, UR5, 0x3 ;  /* 0x000000050e073291 */ /* 0x000fe2000f8e18ff */
[----:B------:R-:W-:Y:S01]  /*3140*/  PLOP3.LUT P2, PT, PT, PT, PT, 0x80, 0x8 ;  /* 0x000000000008781c */ /* 0x000fe20003f4f070 */
[----:B------:R-:W-:Y:S01]  /*3150*/  ULEA UR6, UR15, UR5, 0x3 ;  /* 0x000000050f067291 */ /* 0x000fe2000f8e18ff */
[----:B------:R-:W-:Y:S01]  /*3160*/  PRMT R3, RZ, 0x654, R3 ;  /* 0x00000654ff037816 */ /* 0x000fe20000000003 */
[----:B------:R-:W-:Y:S01]  /*3170*/  ULEA.HI UR11, UR15, UR15, URZ, 0x1 ;  /* 0x0000000f0f0b7291 */ /* 0x000fe2000f8f08ff */
[----:B------:R-:W2:Y:S01]  /*3180*/  LDS.128 R4, [R4+0x110] ;  /* 0x0001100004047984 */ /* 0x000ea20000000c00 */
[----:B-1----:R-:W-:Y:S02]  /*3190*/  @P0 SHF.L.U32 R2, R8, 0x1f, RZ ;  /* 0x0000001f08020819 */ /* 0x002fe400000006ff */
[----:B------:R-:W-:Y:S01]  /*31a0*/  SHF.L.U32 R0, R11, 0x1f, RZ ;  /* 0x0000001f0b007819 */ /* 0x000fe200000006ff */
[----:B------:R-:W-:Y:S01]  /*31b0*/  @!PT LDS RZ, [RZ] ;  /* 0x00000000fffff984 */ /* 0x000fe20000000800 */
[----:B------:R-:W-:Y:S01]  /*31c0*/  @!PT LDS RZ, [RZ] ;  /* 0x00000000fffff984 */ /* 0x000fe20000000800 */
[----:B------:R-:W-:Y:S01]  /*31d0*/  @!PT LDS RZ, [RZ] ;  /* 0x00000000fffff984 */ /* 0x000fe20000000800 */
[----:B------:R-:W-:Y:S01]  /*31e0*/  @!PT LDS RZ, [RZ] ;  /* 0x00000000fffff984 */ /* 0x000fe20000000800 */
[----:B------:R1:W-:Y:S06]  /*31f0*/  MEMBAR.ALL.CTA ;  /* 0x0000000000007992 */ /* 0x0003ec0000008000 */
[----:B-1----:R-:W1:Y:S02]  /*3200*/  FENCE.VIEW.ASYNC.S ;  /* 0x00000000000073c6 */ /* 0x002e640000000000 */
[----:B-1----:R1:W-:Y:S01]  /*3210*/  SYNCS.ARRIVE.TRANS64.RED.A1T0 RZ, [R3+URZ], RZ ;  /* 0x000000ff03ff79a7 */ /* 0x0023e200081004ff */
[----:B------:R1:W3:Y:S01]  /*3220*/  @P0 SYNCS.PHASECHK.TRANS64.TRYWAIT P2, [UR7], R2 ;  /* 0x00000002ff0005a7 */ /* 0x0002e20008041107 */
[----:B------:R-:W-:-:S02]  /*3230*/  USHF.L.U32 UR7, UR11, 0x5, URZ ;  /* 0x000000050b077899 */ /* 0x000fc400080006ff */
[----:B------:R-:W-:Y:S01]  /*3240*/  ULOP3.LUT UR11, UR11, 0xffe, URZ, 0xc0, !UPT ;  /* 0x00000ffe0b0b7892 */ /* 0x000fe2000f8ec0ff */
[----:B--2---:R-:W-:Y:S01]  /*3250*/  LOP3.LUT P1, RZ, R6, 0x1, RZ, 0xc0, !PT ;  /* 0x0000000106ff7812 */ /* 0x004fe2000782c0ff */
[----:B------:R-:W-:Y:S02]  /*3260*/  ULOP3.LUT UR7, UR7, 0xffffffc0, URZ, 0xc0, !UPT ;  /* 0xffffffc007077892 */ /* 0x000fe4000f8ec0ff */
[----:B------:R-:W-:Y:S02]  /*3270*/  UIADD3 UR11, UPT, UPT, -UR11, UR15, URZ ;  /* 0x0000000f0b0b7290 */ /* 0x000fe4000fffe1ff */
[----:B------:R-:W-:-:S04]  /*3280*/  UIADD3 UR7, UPT, UPT, UR16, UR7, URZ ;  /* 0x0000000710077290 */ /* 0x000fc8000fffe0ff */
[----:B------:R-:W-:Y:S01]  /*3290*/  ULEA UR7, UR11, UR7, 0x14 ;  /* 0x000000070b077291 */ /* 0x000fe2000f8ea0ff */
[----:B------:R-:W2:Y:S02]  /*32a0*/  SYNCS.PHASECHK.TRANS64.TRYWAIT P0, [UR6+0xc0], R0 ;  /* 0x0000c000ff0075a7 */ /* 0x000ea40008001106 */
[----:B-123--:R-:W-:Y:S09]  /*32b0*/  @!P0 BRA `(.L_x_54) ;  /* 0x00000040002c8947 */ /* 0x00eff20003800000 */
.L_x_132:
[----:B------:R-:W-:Y:S01]  /*32c0*/  IADD3 R10, PT, PT, R10, 0x1, RZ ;  /* 0x000000010a0a7810 */ /* 0x000fe20007ffe0ff */
[----:B------:R-:W-:Y:S06]  /*32d0*/  BRA.U !UP3, `(.L_x_55) ;  /* 0x000000050b107547 */ /* 0x000fec000b800000 */
[----:B------:R-:W-:Y:S01]  /*32e0*/  UPLOP3.LUT UP4, UPT, UPT, UPT, UPT, 0x40, 0x4 ;  /* 0x000000000004789c */ /* 0x000fe20003f8e870 */
[----:B------:R-:W-:Y:S01]  /*32f0*/  UMOV UR13, UR8 ;  /* 0x00000008000d7c82 */ /* 0x000fe20008000000 */
[----:B------:R-:W-:Y:S01]  /*3300*/  UMOV UR12, UR4 ;  /* 0x00000004000c7c82 */ /* 0x000fe20008000000 */
[----:B------:R-:W-:-:S08]  /*3310*/  UMOV UR17, UR14 ;  /* 0x0000000e00117c82 */ /* 0x000fd00008000000 */
.L_x_58:
[----:B------:R-:W-:Y:S02]  /*3320*/  UIADD3 UR13, UPT, UPT, UR13, 0x1, URZ ;  /* 0x000000010d0d7890 */ /* 0x000fe4000fffe0ff */
[----:B--2---:R-:W-:Y:S02]  /*3330*/  ULEA UR11, UR17, UR5, 0x3 ;  /* 0x00000005110b7291 */ /* 0x004fe4000f8e18ff */
[----:B------:R-:W-:Y:S01]  /*3340*/  UISETP.NE.AND UP0, UPT, UR13, URZ, UPT ;  /* 0x000000ff0d00728c */ /* 0x000fe2000bf05270 */
[----:B---3--:R-:W-:Y:S10]  /*3350*/  @P2 BRA `(.L_x_56) ;  /* 0x00000000000c2947 */ /* 0x008ff40003800000 */
[----:B-1----:R-:W-:Y:S04]  /*3360*/  SHF.L.U32 R2, R8, 0x1f, RZ ;  /* 0x0000001f08027819 */ /* 0x002fe800000006ff */
[----:B------:R-:W1:Y:S02]  /*3370*/  SYNCS.PHASECHK.TRANS64.TRYWAIT P0, [UR11], R2 ;  /* 0x00000002ff0075a7 */ /* 0x000e64000800110b */
[----:B-1----:R-:W-:Y:S05]  /*3380*/  @!P0 BRA `(.L_x_57) ;  /* 0x0000004000108947 */ /* 0x002fea0003800000 */
.L_x_56:
[----:B------:R-:W-:Y:S01]  /*3390*/  UISETP.NE.AND UP1, UPT, UR12, 0x1, UPT ;  /* 0x000000010c00788c */ /* 0x000fe2000bf25270 */
[----:B------:R-:W-:Y:S01]  /*33a0*/  PLOP3.LUT P2, PT, PT, PT, PT, 0x80, 0x8 ;  /* 0x000000000008781c */ /* 0x000fe20003f4f070 */
[----:B------:R-:W-:Y:S02]  /*33b0*/  UIADD3 UR14, UPT, UPT, UR17, 0x1, URZ ;  /* 0x00000001110e7890 */ /* 0x000fe4000fffe0ff */
[----:B------:R-:W-:Y:S02]  /*33c0*/  ULEA UR64, UR17, UR10, 0xa ;  /* 0x0000000a11407291 */ /* 0x000fe4000f8e50ff */
[----:B------:R-:W-:Y:S01]  /*33d0*/  UISETP.NE.AND UP2, UPT, UR14, 0x4, UPT ;  /* 0x000000040e00788c */ /* 0x000fe2000bf45270 */
[----:B------:R-:W-:Y:S01]  /*33e0*/  PLOP3.LUT P0, PT, PT, PT, UP1, 0x80, 0x8 ;  /* 0x000000000008781c */ /* 0x000fe20003f0f018 */
[----:B------:R-:W-:Y:S02]  /*33f0*/  ULEA UR62, UR17, UR9, 0xa ;  /* 0x00000009113e7291 */ /* 0x000fe4000f8e50ff */
[----:B------:R-:W-:Y:S02]  /*3400*/  USEL UR35, URZ, 0x1, UP2 ;  /* 0x00000001ff237887 */ /* 0x000fe40009000000 */
[----:B------:R-:W-:Y:S02]  /*3410*/  USEL UR14, UR14, URZ, UP2 ;  /* 0x000000ff0e0e7287 */ /* 0x000fe40009000000 */
[----:B------:R-:W-:Y:S02]  /*3420*/  UIADD3 UR60, UPT, UPT, UR64, 0x2, URZ ;  /* 0x00000002403c7890 */ /* 0x000fe4000fffe0ff */
[----:B------:R-:W-:Y:S01]  /*3430*/  @UP1 ULEA UR34, UR14, UR5, 0x3 ;  /* 0x000000050e221291 */ /* 0x000fe2000f8e18ff */
[----:B------:R-:W-:Y:S01]  /*3440*/  LOP3.LUT R8, R8, UR35, RZ, 0x3c, !PT ;  /* 0x0000002308087c12 */ /* 0x000fe2000f8e3cff */
[----:B------:R-:W-:Y:S02]  /*3450*/  UIADD3 UR58, UPT, UPT, UR62, 0x2, URZ ;  /* 0x000000023e3a7890 */ /* 0x000fe4000fffe0ff */
[----:B------:R-:W-:Y:S01]  /*3460*/  UIADD3 UR56, UPT, UPT, UR64, 0x4, URZ ;  /* 0x0000000440387890 */ /* 0x000fe2000fffe0ff */
[----:B-1----:R-:W-:Y:S01]  /*3470*/  @P0 SHF.L.U32 R0, R8, 0x1f, RZ ;  /* 0x0000001f08000819 */ /* 0x002fe200000006ff */
[----:B------:R-:W-:Y:S02]  /*3480*/  UIADD3 UR54, UPT, UPT, UR62, 0x4, URZ ;  /* 0x000000043e367890 */ /* 0x000fe4000fffe0ff */
[----:B------:R-:W-:Y:S01]  /*3490*/  UIADD3 UR52, UPT, UPT, UR64, 0x6, URZ ;  /* 0x0000000640347890 */ /* 0x000fe2000fffe0ff */
[----:B------:R2:W3:Y:S01]  /*34a0*/  @P0 SYNCS.PHASECHK.TRANS64.TRYWAIT P2, [UR34], R0 ;  /* 0x00000000ff0005a7 */ /* 0x0004e20008041122 */
[----:B------:R-:W-:Y:S02]  /*34b0*/  UIADD3 UR50, UPT, UPT, UR62, 0x6, URZ ;  /* 0x000000063e327890 */ /* 0x000fe4000fffe0ff */
        /* <DEDUP_REMOVED lines=9> */
[----:B------:R-:W-:Y:S01]  /*3550*/  UIADD3 UR12, UPT, UPT, UR12, -0x1, URZ ;  /* 0xffffffff0c0c7890 */ /* 0x000fe2000fffe0ff */
[----:B------:R-:W-:Y:S01]  /*3560*/  UMOV UR65, 0x40004040 ;  /* 0x4000404000417882 */ /* 0x000fe20000000000 */
[----:B------:R-:W-:Y:S01]  /*3570*/  UMOV UR63, 0x40004040 ;  /* 0x40004040003f7882 */ /* 0x000fe20000000000 */
[----:B------:R-:W-:Y:S01]  /*3580*/  UMOV UR61, 0x40004040 ;  /* 0x40004040003d7882 */ /* 0x000fe20000000000 */
[----:B------:R2:W-:Y:S01]  /*3590*/  UTCHMMA gdesc[UR62], gdesc[UR64], tmem[UR7], tmem[UR32], idesc[UR33], UP4 ;  /* 0x00ff20403e0075ea */ /* 0x0005e2000a000007 */
[----:B------:R-:W-:Y:S01]  /*35a0*/  UPLOP3.LUT UP4, UPT, UPT, UPT, UPT, 0x80, 0x8 ;  /* 0x000000000008789c */ /* 0x000fe20003f8f070 */
[----:B------:R-:W-:Y:S01]  /*35b0*/  UMOV UR59, 0x40004040 ;  /* 0x40004040003b7882 */ /* 0x000fe20000000000 */
[----:B------:R-:W-:Y:S01]  /*35c0*/  UMOV UR57, 0x40004040 ;  /* 0x4000404000397882 */ /* 0x000fe20000000000 */
[----:B------:R2:W-:Y:S01]  /*35d0*/  UTCHMMA gdesc[UR58], gdesc[UR60], tmem[UR7], tmem[UR30], idesc[UR31], UPT ;  /* 0x00ff1e3c3a0075ea */ /* 0x0005e2000b800007 */
        /* <DEDUP_REMOVED lines=14> */
[----:B------:R-:W-:Y:S01]  /*36c0*/  UMOV UR35, 0x40004040 ;  /* 0x4000404000237882 */ /* 0x000fe20000000000 */
[----:B------:R2:W-:Y:S01]  /*36d0*/  UTCHMMA gdesc[UR38], gdesc[UR40], tmem[UR7], tmem[UR20], idesc[UR21], UPT ;  /* 0x00ff1428260075ea */ /* 0x0005e2000b800007 */
[----:B------:R2:W-:Y:S01]  /*36e0*/  UTCHMMA gdesc[UR34], gdesc[UR36], tmem[UR7], tmem[UR18], idesc[UR19], UPT ;  /* 0x00ff1224220075ea */ /* 0x0005e2000b800007 */
[----:B------:R2:W-:Y:S01]  /*36f0*/  UTCBAR [UR11], URZ ;  /* 0x000000ff0b0073e9 */ /* 0x0005e200080000ff */
[----:B------:R-:W-:Y:S01]  /*3700*/  UMOV UR17, UR14 ;  /* 0x0000000e00117c82 */ /* 0x000fe20008000000 */
[----:B------:R-:W-:Y:S05]  /*3710*/  BRA.U UP0, `(.L_x_58) ;  /* 0xfffffffd00007547 */ /* 0x000fea000b83ffff */
.L_x_55:
[----:B------:R-:W-:Y:S01]  /*3720*/  UIADD3 UR15, UPT, UPT, UR15, 0x1, URZ ;  /* 0x000000010f0f7890 */ /* 0x000fe2000fffe0ff */
[C---:B------:R-:W-:Y:S01]  /*3730*/  ISETP.NE.AND P0, PT, R10.reuse, 0x2, PT ;  /* 0x000000020a00780c */ /* 0x040fe20003f05270 */
[----:B--2---:R-:W-:Y:S02]  /*3740*/  UIADD3 UR7, UPT, UPT, UR6, 0xa0, URZ ;  /* 0x000000a006077890 */ /* 0x004fe4000fffe0ff */
[----:B------:R-:W-:Y:S01]  /*3750*/  UISETP.NE.AND UP0, UPT, UR15, 0x4, UPT ;  /* 0x000000040f00788c */ /* 0x000fe2000bf05270 */
[----:B-1----:R-:W-:Y:S02]  /*3760*/  SEL R0, RZ, 0x1, P0 ;  /* 0x00000001ff007807 */ /* 0x002fe40000000000 */
[----:B------:R-:W-:Y:S01]  /*3770*/  SEL R10, R10, RZ, P0 ;  /* 0x000000ff0a0a7207 */ /* 0x000fe20000000000 */
[----:B------:R-:W-:Y:S01]  /*3780*/  USEL UR6, URZ, 0x1, UP0 ;  /* 0x00000001ff067887 */ /* 0x000fe20008000000 */
[----:B------:R-:W-:Y:S01]  /*3790*/  LOP3.LUT R9, R9, R0, RZ, 0x3c, !PT ;  /* 0x0000000009097212 */ /* 0x000fe200078e3cff */
[----:B------:R-:W-:Y:S01]  /*37a0*/  USEL UR15, UR15, URZ, UP0 ;  /* 0x000000ff0f0f7287 */ /* 0x000fe20008000000 */
[----:B------:R1:W-:Y:S03]  /*37b0*/  UTCBAR [UR7], URZ ;  /* 0x000000ff070073e9 */ /* 0x0003e600080000ff */
[----:B------:R-:W-:Y:S01]  /*37c0*/  LOP3.LUT R11, R11, UR6, RZ, 0x3c, !PT ;  /* 0x000000060b0b7c12 */ /* 0x000fe2000f8e3cff */
[----:B------:R-:W-:Y:S07]  /*37d0*/  @P1 BRA `(.L_x_59) ;  /* 0xfffffff800381947 */ /* 0x000fee000383ffff */
[----:B------:R-:W2:Y:S01]  /*37e0*/  S2UR UR4, SR_CgaCtaId ;  /* 0x00000000000479c3 */ /* 0x000ea20000008800 */
[----:B------:R-:W-:Y:S01]  /*37f0*/  ELECT P0, URZ, PT ;  /* 0x0000000000ff782f */ /* 0x000fe20003800000 */
[----:B------:R-:W-:Y:S01]  /*3800*/  IMAD.MOV.U32 R0, RZ, RZ, 0x1 ;  /* 0x00000001ff007424 */ /* 0x000fe200078e00ff */
[----:B------:R-:W-:Y:S01]  /*3810*/  UIADD3 UR5, UPT, UPT, UR5, 0xc0, URZ ;  /* 0x000000c005057890 */ /* 0x000fe2000fffe0ff */
[----:B------:R-:W-:Y:S01]  /*3820*/  SHF.L.U32 R2, R11, 0x1f, RZ ;  /* 0x0000001f0b027819 */ /* 0x000fe200000006ff */
[----:B------:R-:W-:-:S03]  /*3830*/  UMOV UR6, 0x40 ;  /* 0x0000004000067882 */ /* 0x000fc60000000000 */
[----:B------:R-:W-:Y:S01]  /*3840*/  UVIRTCOUNT.DEALLOC.SMPOOL 0x80 ;  /* 0x000000800000784c */ /* 0x000fe20000000000 */
[----:B--2---:R-:W-:Y:S02]  /*3850*/  ULEA UR4, UR4, UR6, 0x18 ;  /* 0x0000000604047291 */ /* 0x004fe4000f8ec0ff */
[----:B------:R-:W-:-:S07]  /*3860*/  ULEA UR6, UR15, UR5, 0x3 ;  /* 0x000000050f067291 */ /* 0x000fce000f8e18ff */
[----:B------:R2:W-:Y:S02]  /*3870*/  @P0 STS.U8 [UR4+0x1c], R0 ;  /* 0x00001c00ff000988 */ /* 0x0005e40008000004 */
[----:B------:R-:W4:Y:S02]  /*3880*/  SYNCS.PHASECHK.TRANS64.TRYWAIT P0, [UR6], R2 ;  /* 0x00000002ff0075a7 */ /* 0x000f240008001106 */
[----:B--2-4-:R-:W-:Y:S05]  /*3890*/  @!P0 BRA `(.L_x_60) ;  /* 0x0000003800e48947 */ /* 0x014fea0003800000 */
.L_x_135:
[----:B-1----:R-:W-:-:S04]  /*38a0*/  UIADD3 UR7, UPT, UPT, UR15, 0x1, URZ ;  /* 0x000000010f077890 */ /* 0x002fc8000fffe0ff */
[----:B------:R-:W-:-:S04]  /*38b0*/  UISETP.NE.AND UP0, UPT, UR7, 0x4, UPT ;  /* 0x000000040700788c */ /* 0x000fc8000bf05270 */
[----:B------:R-:W-:Y:S02]  /*38c0*/  USEL UR8, URZ, 0x1, UP0 ;  /* 0x00000001ff087887 */ /* 0x000fe40008000000 */
[----:B------:R-:W-:-:S04]  /*38d0*/  USEL UR7, UR7, URZ, UP0 ;  /* 0x000000ff07077287 */ /* 0x000fc80008000000 */
[----:B------:R-:W-:Y:S01]  /*38e0*/  ULEA UR6, UR7, UR5, 0x3 ;  /* 0x0000000507067291 */ /* 0x000fe2000f8e18ff */
[----:B--2---:R-:W-:-:S04]  /*38f0*/  LOP3.LUT R2, R11, UR8, RZ, 0x3c, !PT ;  /* 0x000000080b027c12 */ /* 0x004fc8000f8e3cff */
[----:B------:R-:W-:-:S04]  /*3900*/  SHF.L.U32 R3, R2, 0x1f, RZ ;  /* 0x0000001f02037819 */ /* 0x000fc800000006ff */
[----:B------:R-:W1:Y:S02]  /*3910*/  SYNCS.PHASECHK.TRANS64.TRYWAIT P0, [UR6], R3 ;  /* 0x00000003ff0075a7 */ /* 0x000e640008001106 */
[----:B-1----:R-:W-:Y:S05]  /*3920*/  @!P0 BRA `(.L_x_61) ;  /* 0x0000003800d88947 */ /* 0x002fea0003800000 */
.L_x_137:
        /* <DEDUP_REMOVED lines=9> */
.L_x_139:
[----:B------:R-:W-:-:S04]  /*39c0*/  UIADD3 UR7, UPT, UPT, UR7, 0x1, URZ ;  /* 0x0000000107077890 */ /* 0x000fc8000fffe0ff */
[----:B------:R-:W-:-:S04]  /*39d0*/  UISETP.NE.AND UP0, UPT, UR7, 0x4, UPT ;  /* 0x000000040700788c */ /* 0x000fc8000bf05270 */
[----:B------:R-:W-:Y:S02]  /*39e0*/  USEL UR6, URZ, 0x1, UP0 ;  /* 0x00000001ff067887 */ /* 0x000fe40008000000 */
[----:B------:R-:W-:-:S04]  /*39f0*/  USEL UR7, UR7, URZ, UP0 ;  /* 0x000000ff07077287 */ /* 0x000fc80008000000 */
[----:B------:R-:W-:Y:S01]  /*3a00*/  ULEA UR7, UR7, UR5, 0x3 ;  /* 0x0000000507077291 */ /* 0x000fe2000f8e18ff */
[----:B------:R-:W-:-:S04]  /*3a10*/  LOP3.LUT R2, R2, UR6, RZ, 0x3c, !PT ;  /* 0x0000000602027c12 */ /* 0x000fc8000f8e3cff */
[----:B------:R-:W-:-:S04]  /*3a20*/  SHF.L.U32 R2, R2, 0x1f, RZ ;  /* 0x0000001f02027819 */ /* 0x000fc800000006ff */
[----:B------:R-:W2:Y:S02]  /*3a30*/  SYNCS.PHASECHK.TRANS64.TRYWAIT P0, [UR7], R2 ;  /* 0x00000002ff0075a7 */ /* 0x000ea40008001107 */
[----:B--2---:R-:W-:Y:S05]  /*3a40*/  @!P0 BRA `(.L_x_63) ;  /* 0x0000003800c08947 */ /* 0x004fea0003800000 */
.L_x_141:
[----:B------:R-:W-:Y:S01]  /*3a50*/  NOP ;  /* 0x0000000000007918 */ /* 0x000fe20000000000 */
[----:B-1----:R-:W1:Y:S01]  /*3a60*/  LDS R0, [UR4+0x14] ;  /* 0x00001404ff007984 */ /* 0x002e620008000800 */
[----:B------:R-:W-:Y:S01]  /*3a70*/  ULOP3.LUT UR6, UR16, 0xffff, URZ, 0xc0, !UPT ;  /* 0x0000ffff10067892 */ /* 0x000fe2000f8ec0ff */
[----:B------:R-:W-:Y:S01]  /*3a80*/  UMOV UR8, 0xffff ;  /* 0x0000ffff00087882 */ /* 0x000fe20000000000 */
[----:B------:R-:W-:Y:S02]  /*3a90*/  UMOV UR5, 0x1 ;  /* 0x0000000100057882 */ /* 0x000fe40000000000 */
[----:B------:R-:W-:-:S04]  /*3aa0*/  USHF.R.U32.HI UR6, URZ, 0x5, UR6 ;  /* 0x00000005ff067899 */ /* 0x000fc80008011606 */
[----:B------:R-:W-:Y:S02]  /*3ab0*/  USHF.L.U32 UR8, UR8, UR6, URZ ;  /* 0x0000000608087299 */ /* 0x000fe400080006ff */
[----:B------:R-:W-:-:S04]  /*3ac0*/  USHF.L.U32 UR5, UR5, UR6, URZ ;  /* 0x0000000605057299 */ /* 0x000fc800080006ff */
[----:B-1----:R-:W-:-:S04]  /*3ad0*/  LOP3.LUT R0, R0, UR8, RZ, 0xc0, !PT ;  /* 0x0000000800007c12 */ /* 0x002fc8000f8ec0ff */
[----:B------:R-:W-:-:S13]  /*3ae0*/  ISETP.NE.AND P0, PT, R0, UR8, PT ;  /* 0x0000000800007c0c */ /* 0x000fda000bf05270 */
[----:B------:R-:W-:Y:S05]  /*3af0*/  @P0 BRA `(.L_x_64) ;  /* 0x0000000000580947 */ /* 0x000fea0003800000 */
[----:B------:R-:W1:Y:S02]  /*3b00*/  LDS R0, [UR4+0x18] ;  /* 0x00001804ff007984 */ /* 0x000e640008000800 */
[----:B-1----:R-:W-:-:S04]  /*3b10*/  LOP3.LUT R0, R0, UR5, RZ, 0xc0, !PT ;  /* 0x0000000500007c12 */ /* 0x002fc8000f8ec0ff */
[----:B------:R-:W-:-:S13]  /*3b20*/  ISETP.NE.AND P0, PT, R0, UR5, PT ;  /* 0x0000000500007c0c */ /* 0x000fda000bf05270 */
[----:B------:R-:W-:Y:S05]  /*3b30*/  @P0 BRA `(.L_x_65) ;  /* 0x00000000003c0947 */ /* 0x000fea0003800000 */
[----:B------:R-:W1:Y:S01]  /*3b40*/  S2R R2, SR_LANEID ;  /* 0x0000000000027919 */ /* 0x000e620000000000 */
[----:B------:R-:W-:Y:S01]  /*3b50*/  ULOP3.LUT UR8, URZ, UR8, URZ, 0x33, !UPT ;  /* 0x00000008ff087292 */ /* 0x000fe2000f8e33ff */
[----:B------:R-:W-:Y:S02]  /*3b60*/  VOTEU.ANY UR7, UPT, PT ;  /* 0x0000000000077886 */ /* 0x000fe400038e0100 */
[----:B------:R-:W-:-:S03]  /*3b70*/  UFLO.U32 UR7, UR7 ;  /* 0x00000007000772bd */ /* 0x000fc600080e0000 */
[----:B------:R-:W-:-:S04]  /*3b80*/  IMAD.U32 R0, RZ, RZ, UR8 ;  /* 0x00000008ff007e24 */ /* 0x000fc8000f8e00ff */
[----:B------:R2:W4:Y:S02]  /*3b90*/  REDUX UR6, R0 ;  /* 0x00000000000673c4 */ /* 0x0005240000000000 */
[----:B------:R1:W-:Y:S02]  /*3ba0*/  UTCATOMSWS.AND URZ, UR8 ;  /* 0x0000000800ff79e3 */ /* 0x0003e40008000000 */
[----:B-1----:R-:W-:Y:S02]  /*3bb0*/  ISETP.EQ.U32.AND P0, PT, R2, UR7, PT ;  /* 0x0000000702007c0c */ /* 0x002fe4000bf02070 */
[----:B--2---:R-:W-:Y:S02]  /*3bc0*/  LOP3.LUT R0, RZ, UR5, RZ, 0x33, !PT ;  /* 0x00000005ff007c12 */ /* 0x004fe4000f8e33ff */
[----:B----4-:R-:W-:Y:S02]  /*3bd0*/  MOV R2, UR6 ;  /* 0x0000000600027c02 */ /* 0x010fe40008000f00 */
[----:B------:R-:W1:Y:S07]  /*3be0*/  REDUX UR5, R0 ;  /* 0x00000000000573c4 */ /* 0x000e6e0000000000 */
[----:B------:R2:W-:Y:S01]  /*3bf0*/  @P0 ATOMS.AND RZ, [UR4+0x14], R2 ;  /* 0x00001402ffff098c */ /* 0x0005e2000a800004 */
[----:B-1----:R-:W-:-:S05]  /*3c00*/  IMAD.U32 R0, RZ, RZ, UR5 ;  /* 0x00000005ff007e24 */ /* 0x002fca000f8e00ff */
[----:B------:R2:W-:Y:S01]  /*3c10*/  @P0 ATOMS.AND RZ, [UR4+0x18], R0 ;  /* 0x00001800ffff098c */ /* 0x0005e2000a800004 */
[----:B------:R-:W-:Y:S05]  /*3c20*/  BRA `(.L_x_66) ;  /* 0x0000000000147947 */ /* 0x000fea0003800000 */
.L_x_65:
[----:B------:R-:W-:Y:S02]  /*3c30*/  MOV R2, 0x3c50 ;  /* 0x00003c5000027802 */ /* 0x000fe40000000f00 */
[----:B---3-5:R-:W-:Y:S05]  /*3c40*/  CALL.REL.NOINC `($__internal_0_$__cuda_sm10x_tcgen05_guardrail_trap_col_being_dealloced_not_returned_by_alloc) ;  /* 0x0000003c00347944 */ /* 0x028fea0003c00000 */
[----:B------:R-:W-:Y:S05]  /*3c50*/  BRA `(.L_x_66) ;  /* 0x0000000000087947 */ /* 0x000fea0003800000 */
.L_x_64:
[----:B------:R-:W-:Y:S02]  /*3c60*/  MOV R2, 0x3c80 ;  /* 0x00003c8000027802 */ /* 0x000fe40000000f00 */
[----:B---3-5:R-:W-:Y:S05]  /*3c70*/  CALL.REL.NOINC `($__internal_2_$__cuda_sm10x_tcgen05_guardrail_trap_unallocated_columns_being_dealloced) ;  /* 0x0000003c00407944 */ /* 0x028fea0003c00000 */
.L_x_66:
[----:B------:R-:W-:Y:S01]  /*3c80*/  NOP ;  /* 0x0000000000007918 */ /* 0x000fe20000000000 */
[----:B------:R-:W-:Y:S05]  /*3c90*/  EXIT ;  /* 0x000000000000794d */ /* 0x000fea0003800000 */
.L_x_48:
[----:B------:R-:W-:-:S09]  /*3ca0*/  UISETP.NE.OR UP2, UPT, UR8, 0x3, !UP2 ;  /* 0x000000030800788c */ /* 0x000fd2000d745670 */
[----:B------:R-:W-:Y:S05]  /*3cb0*/  BRA.U UP2, `(.L_x_67) ;  /* 0x0000000d02ac7547 */ /* 0x000fea000b800000 */
[----:B------:R-:W1:Y:S01]  /*3cc0*/  LDC R0, c[0x0][0xb30] ;  /* 0x0002cc00ff007b82 */ /* 0x000e620000000800 */
[----:B------:R-:W2:Y:S01]  /*3cd0*/  LDCU.64 UR8, c[0x0][0x888] ;  /* 0x00011100ff0877ac */ /* 0x000ea20008000a00 */
[----:B------:R-:W-:Y:S01]  /*3ce0*/  IMAD.MOV.U32 R32, RZ, RZ, 0x1 ;  /* 0x00000001ff207424 */ /* 0x000fe200078e00ff */
[----:B------:R-:W-:Y:S01]  /*3cf0*/  CS2R R28, SRZ ;  /* 0x00000000001c7805 */ /* 0x000fe2000001ff00 */
[----:B------:R-:W-:Y:S01]  /*3d00*/  IMAD.MOV.U32 R25, RZ, RZ, 0x2000 ;  /* 0x00002000ff197424 */ /* 0x000fe200078e00ff */
[----:B------:R-:W4:Y:S03]  /*3d10*/  LDCU.64 UR4, c[0x0][0x890] ;  /* 0x00011200ff0477ac */ /* 0x000f260008000a00 */
[----:B------:R-:W3:Y:S01]  /*3d20*/  LDC R24, c[0x0][0x370] ;  /* 0x0000dc00ff187b82 */ /* 0x000ee20000000800 */
[----:B------:R-:W-:Y:S01]  /*3d30*/  UMOV UR7, 0x400 ;  /* 0x0000040000077882 */ /* 0x000fe20000000000 */
[----:B------:R-:W-:-:S02]  /*3d40*/  UPLOP3.LUT UP1, UPT, UPT, UPT, UPT, 0x40, 0x4 ;  /* 0x000000000004789c */ /* 0x000fc40003f2e870 */
[----:B------:R-:W-:Y:S01]  /*3d50*/  ULEA UR7, UR37, UR7, 0x18 ;  /* 0x0000000725077291 */ /* 0x000fe2000f8ec0ff */
[----:B------:R-:W-:-:S03]  /*3d60*/  UMOV UR13, URZ ;  /* 0x000000ff000d7c82 */ /* 0x000fc60008000000 */
[----:B------:R-:W3:Y:S01]  /*3d70*/  LDC R3, c[0x0][0xb0c] ;  /* 0x0002c300ff037b82 */ /* 0x000ee20000000800 */
[----:B--2---:R-:W-:Y:S02]  /*3d80*/  UISETP.NE.U32.AND UP3, UPT, UR8, URZ, UPT ;  /* 0x000000ff0800728c */ /* 0x004fe4000bf65070 */
[----:B----4-:R-:W-:-:S05]  /*3d90*/  UISETP.NE.U32.AND UP4, UPT, UR4, URZ, UPT ;  /* 0x000000ff0400728c */ /* 0x010fca000bf85070 */
[----:B------:R-:W2:Y:S01]  /*3da0*/  LDC R18, c[0x0][0xb20] ;  /* 0x0002c800ff127b82 */ /* 0x000ea20000000800 */
[----:B-1----:R-:W-:Y:S01]  /*3db0*/  ISETP.NE.AND P1, PT, R0, 0x1, PT ;  /* 0x000000010000780c */ /* 0x002fe20003f25270 */
[----:B------:R-:W-:Y:S02]  /*3dc0*/  UISETP.NE.AND.EX UP3, UPT, UR9, URZ, UPT, UP3 ;  /* 0x000000ff0900728c */ /* 0x000fe4000bf65330 */
[----:B------:R-:W-:-:S04]  /*3dd0*/  UISETP.NE.AND.EX UP4, UPT, UR5, URZ, UPT, UP4 ;  /* 0x000000ff0500728c */ /* 0x000fc8000bf85340 */
[----:B------:R-:W1:Y:S08]  /*3de0*/  LDC.64 R30, c[0x0][0x348] ;  /* 0x0000d200ff1e7b82 */ /* 0x000e700000000a00 */
[----:B------:R-:W4:Y:S08]  /*3df0*/  LDC.64 R16, c[0x0][0xb10] ;  /* 0x0002c400ff107b82 */ /* 0x000f300000000a00 */
[----:B------:R-:W1:Y:S08]  /*3e00*/  LDC.64 R6, c[0x0][0xb18] ;  /* 0x0002c600ff067b82 */ /* 0x000e700000000a00 */
[----:B------:R-:W1:Y:S08]  /*3e10*/  LDC.64 R4, c[0x0][0xb28] ;  /* 0x0002ca00ff047b82 */ /* 0x000e700000000a00 */
[----:B--23--:R-:W1:Y:S02]  /*3e20*/  LDC R19, c[0x0][0x374] ;  /* 0x0000dd00ff137b82 */ /* 0x00ce640000000800 */
.L_x_76:
[C---:B------:R-:W-:Y:S02]  /*3e30*/  LEA R0, R29.reuse, UR7, 0x3 ;  /* 0x000000071d007c11 */ /* 0x040fe4000f8e18ff */
[----:B------:R-:W-:Y:S02]  /*3e40*/  SHF.L.U32 R2, R28, 0x1f, RZ ;  /* 0x0000001f1c027819 */ /* 0x000fe400000006ff */
[----:B------:R-:W-:Y:S02]  /*3e50*/  LEA R20, R29, UR7, 0x4 ;  /* 0x000000071d147c11 */ /* 0x000fe4000f8e20ff */
[----:B--2---:R-:W2:Y:S02]  /*3e60*/  SYNCS.PHASECHK.TRANS64.TRYWAIT P0, [R0+URZ+0x80], R2 ;  /* 0x00008002000075a7 */ /* 0x004ea400080011ff */
[----:B--2---:R-:W-:Y:S05]  /*3e70*/  @!P0 BRA `(.L_x_68) ;  /* 0x0000003400cc8947 */ /* 0x004fea0003800000 */
.L_x_142:
[----:B------:R-:W-:Y:S01]  /*3e80*/  ISETP.GE.AND P0, PT, R26, 0x1, PT ;  /* 0x000000011a00780c */ /* 0x000fe20003f06270 */
[----:B------:R-:W3:Y:S01]  /*3e90*/  LDS.128 R20, [R20+0x110] ;  /* 0x0001100014147984 */ /* 0x000ee20000000c00 */
[----:B--2---:R-:W-:Y:S01]  /*3ea0*/  VIADD R0, R0, 0x90 ;  /* 0x0000009000007836 */ /* 0x004fe20000000000 */
[----:B------:R-:W-:Y:S01]  /*3eb0*/  @!PT LDS RZ, [RZ] ;  /* 0x00000000fffff984 */ /* 0x000fe20000000800 */
[----:B------:R-:W-:Y:S01]  /*3ec0*/  @!PT LDS RZ, [RZ] ;  /* 0x00000000fffff984 */ /* 0x000fe20000000800 */
[----:B------:R-:W-:Y:S01]  /*3ed0*/  @!PT LDS RZ, [RZ] ;  /* 0x00000000fffff984 */ /* 0x000fe20000000800 */
[----:B------:R-:W-:Y:S01]  /*3ee0*/  @!PT LDS RZ, [RZ] ;  /* 0x00000000fffff984 */ /* 0x000fe20000000800 */
[----:B------:R2:W-:Y:S06]  /*3ef0*/  MEMBAR.ALL.CTA ;  /* 0x0000000000007992 */ /* 0x0005ec0000008000 */
[----:B--2---:R-:W2:Y:S01]  /*3f00*/  FENCE.VIEW.ASYNC.S ;  /* 0x00000000000073c6 */ /* 0x004ea20000000000 */
[----:B------:R-:W-:Y:S04]  /*3f10*/  PRMT R0, RZ, 0x654, R0 ;  /* 0x00000654ff007816 */ /* 0x000fe80000000000 */
[----:B--2---:R2:W-:Y:S01]  /*3f20*/  SYNCS.ARRIVE.TRANS64.RED.A1T0 RZ, [R0+URZ], RZ ;  /* 0x000000ff00ff79a7 */ /* 0x0045e200081004ff */
[----:B---3--:R-:W-:Y:S11]  /*3f30*/  LOP3.LUT P3, RZ, R22, 0x1, RZ, 0xc0, !PT ;  /* 0x0000000116ff7812 */ /* 0x008ff6000786c0ff */
[----:B------:R-:W-:Y:S02]  /*3f40*/  @!UPT UIADD3 URZ, UPT, UPT, URZ, URZ, URZ ;  /* 0x000000fffffff290 */ /* 0x000fe4000fffe0ff */
[----:B------:R-:W-:Y:S02]  /*3f50*/  @P3 MOV R11, R20 ;  /* 0x00000014000b3202 */ /* 0x000fe40000000f00 */
[----:B------:R-:W-:Y:S01]  /*3f60*/  @P3 LOP3.LUT R10, R21, 0xffff, RZ, 0xc0, !PT ;  /* 0x0000ffff150a3812 */ /* 0x000fe200078ec0ff */
[----:B--2---:R-:W-:Y:S06]  /*3f70*/  @!P0 BRA `(.L_x_69) ;  /* 0x0000000000a48947 */ /* 0x004fec0003800000 */
[-C--:B-1----:R-:W-:Y:S01]  /*3f80*/  IMAD.HI.U32 R0, R19, R7.reuse, RZ ;  /* 0x0000000713007227 */ /* 0x082fe200078e00ff */
[----:B------:R-:W-:Y:S02]  /*3f90*/  ISETP.NE.AND P0, PT, R6, 0x1, PT ;  /* 0x000000010600780c */ /* 0x000fe40003f05270 */
[----:B------:R-:W-:Y:S01]  /*3fa0*/  ISETP.NE.AND P2, PT, R26, 0x1, PT ;  /* 0x000000011a00780c */ /* 0x000fe20003f45270 */
[----:B----4-:R-:W-:Y:S01]  /*3fb0*/  IMAD.HI.U32 R9, R24, R16, RZ ;  /* 0x0000001018097227 */ /* 0x010fe200078e00ff */
[----:B------:R-:W-:Y:S02]  /*3fc0*/  SHF.R.U32.HI R0, RZ, R18, R0 ;  /* 0x00000012ff007219 */ /* 0x000fe40000011600 */
[----:B------:R-:W-:Y:S01]  /*3fd0*/  ISETP.NE.AND P4, PT, R3, 0x1, PT ;  /* 0x000000010300780c */ /* 0x000fe20003f85270 */
[----:B------:R-:W-:Y:S01]  /*3fe0*/  IMAD.HI.U32 R13, R10, R7, RZ ;  /* 0x000000070a0d7227 */ /* 0x000fe200078e00ff */
[----:B------:R-:W-:Y:S02]  /*3ff0*/  SHF.R.U32.HI R9, RZ, R17, R9 ;  /* 0x00000011ff097219 */ /* 0x000fe40000011609 */
[----:B------:R-:W-:Y:S01]  /*4000*/  SEL R0, R19, R0, !P0 ;  /* 0x0000000013007207 */ /* 0x000fe20004000000 */
[----:B------:R-:W-:Y:S01]  /*4010*/  IMAD.HI.U32 R12, R11, R16, RZ ;  /* 0x000000100b0c7227 */ /* 0x000fe200078e00ff */
[----:B------:R-:W-:Y:S03]  /*4020*/  SEL R9, R24, R9, !P4 ;  /* 0x0000000918097207 */ /* 0x000fe60006000000 */
[-C--:B------:R-:W-:Y:S01]  /*4030*/  IMAD.HI.U32 R8, R0, R4.reuse, RZ ;  /* 0x0000000400087227 */ /* 0x080fe200078e00ff */
[----:B------:R-:W-:Y:S03]  /*4040*/  SHF.R.U32.HI R12, RZ, R17, R12 ;  /* 0x00000011ff0c7219 */ /* 0x000fe6000001160c */
[----:B------:R-:W-:Y:S01]  /*4050*/  IMAD.HI.U32 R2, R9, R4, RZ ;  /* 0x0000000409027227 */ /* 0x000fe200078e00ff */
[-C--:B------:R-:W-:Y:S02]  /*4060*/  @P2 SHF.R.U32.HI R0, RZ, R5.reuse, R8 ;  /* 0x00000005ff002219 */ /* 0x080fe40000011608 */
[----:B------:R-:W-:Y:S02]  /*4070*/  SHF.R.U32.HI R8, RZ, R18, R13 ;  /* 0x00000012ff087219 */ /* 0x000fe4000001160d */
[----:B------:R-:W-:Y:S01]  /*4080*/  @P2 SHF.R.U32.HI R9, RZ, R5, R2 ;  /* 0x00000005ff092219 */ /* 0x000fe20000011602 */
[----:B------:R-:W-:Y:S01]  /*4090*/  IMAD R0, R26, R0, RZ ;  /* 0x000000001a007224 */ /* 0x000fe200078e02ff */
[----:B------:R-:W-:Y:S02]  /*40a0*/  SEL R8, R10, R8, !P0 ;  /* 0x000000080a087207 */ /* 0x000fe40004000000 */
[----:B------:R-:W-:Y:S01]  /*40b0*/  SEL R2, R11, R12, !P4 ;  /* 0x0000000c0b027207 */ /* 0x000fe20006000000 */
[----:B------:R-:W-:Y:S01]  /*40c0*/  IMAD R12, R26, R9, RZ ;  /* 0x000000091a0c7224 */ /* 0x000fe200078e02ff */
[C---:B------:R-:W-:Y:S01]  /*40d0*/  ISETP.GE.AND P0, PT, R8.reuse, R0, PT ;  /* 0x000000000800720c */ /* 0x040fe20003f06270 */
[----:B------:R-:W-:Y:S03]  /*40e0*/  IMAD.HI.U32 R0, R8, R4, RZ ;  /* 0x0000000408007227 */ /* 0x000fe600078e00ff */
[----:B------:R-:W-:Y:S02]  /*40f0*/  ISETP.GE.OR P0, PT, R2, R12, P0 ;  /* 0x0000000c0200720c */ /* 0x000fe40000706670 */
[-C--:B------:R-:W-:Y:S04]  /*4100*/  SHF.R.U32.HI R0, RZ, R5.reuse, R0 ;  /* 0x00000005ff007219 */ /* 0x080fe80000011600 */
[----:B------:R-:W-:Y:S05]  /*4110*/  SEL R13, R8, R0, !P2 ;  /* 0x00000000080d7207 */ /* 0x000fea0005000000 */
[----:B------:R-:W-:Y:S02]  /*4120*/  IMAD.MOV R12, RZ, RZ, -R13 ;  /* 0x000000ffff0c7224 */ /* 0x000fe400078e0a0d */
[----:B------:R-:W-:Y:S04]  /*4130*/  @!P0 IMAD.HI.U32 R0, R2, R4, RZ ;  /* 0x0000000402008227 */ /* 0x000fe800078e00ff */
[----:B------:R-:W-:Y:S01]  /*4140*/  IMAD R12, R26, R12, R8 ;  /* 0x0000000c1a0c7224 */ /* 0x000fe200078e0208 */
[----:B------:R-:W-:Y:S04]  /*4150*/  @!P0 SHF.R.U32.HI R0, RZ, R5, R0 ;  /* 0x00000005ff008219 */ /* 0x000fe80000011600 */
[----:B------:R-:W-:Y:S04]  /*4160*/  @!P0 SEL R0, R2, R0, !P2 ;  /* 0x0000000002008207 */ /* 0x000fe80005000000 */
[----:B------:R-:W-:Y:S01]  /*4170*/  @!P0 IADD3 R13, PT, PT, R13, -R0, RZ ;  /* 0x800000000d0d8210 */ /* 0x000fe20007ffe0ff */
[----:B------:R-:W-:Y:S01]  /*4180*/  @!P0 IMAD R0, R9, R12, R0 ;  /* 0x0000000c09008224 */ /* 0x000fe200078e0200 */
[----:B------:R-:W-:Y:S01]  /*4190*/  IADD3 R9, PT, PT, -R8, RZ, RZ ;  /* 0x000000ff08097210 */ /* 0x000fe20007ffe1ff */
[--C-:B------:R-:W-:Y:S02]  /*41a0*/  IMAD.MOV R12, RZ, RZ, -R2.reuse ;  /* 0x000000ffff0c7224 */ /* 0x100fe400078e0a02 */
[----:B------:R-:W-:Y:S02]  /*41b0*/  @!P0 IMAD R8, R13, R26, R2 ;  /* 0x0000001a0d088224 */ /* 0x000fe400078e0202 */
[----:B------:R-:W-:Y:S02]  /*41c0*/  @!P0 IMAD.MOV.U32 R2, RZ, RZ, R0 ;  /* 0x000000ffff028224 */ /* 0x000fe400078e0000 */
[----:B------:R-:W-:Y:S02]  /*41d0*/  IMAD R11, R3, R12, R11 ;  /* 0x0000000c030b7224 */ /* 0x000fe400078e020b */
[----:B------:R-:W-:Y:S02]  /*41e0*/  IMAD R10, R6, R9, R10 ;  /* 0x00000009060a7224 */ /* 0x000fe400078e020a */
[----:B------:R-:W-:Y:S02]  /*41f0*/  IMAD R11, R2, R3, R11 ;  /* 0x00000003020b7224 */ /* 0x000fe400078e020b */
[----:B------:R-:W-:Y:S02]  /*4200*/  IMAD R10, R8, R6, R10 ;  /* 0x00000006080a7224 */ /* 0x000fe400078e020a */
.L_x_69:
[----:B------:R-:W-:Y:S05]  /*4210*/  BRA.U UP1, `(.L_x_70) ;  /* 0x0000000101107547 */ /* 0x000fea000b800000 */
[----:B------:R-:W-:Y:S04]  /*4220*/  MOV R2, UR6 ;  /* 0x0000000600027c02 */ /* 0x000fe80008000f00 */
[----:B------:R-:W-:Y:S04]  /*4230*/  SHF.L.U32 R2, R2, 0x1f, RZ ;  /* 0x0000001f02027819 */ /* 0x000fe800000006ff */
[----:B------:R-:W2:Y:S02]  /*4240*/  SYNCS.PHASECHK.TRANS64.TRYWAIT P0, [UR7+0x78], R2 ;  /* 0x00007802ff0075a7 */ /* 0x000ea40008001107 */
[----:B--2---:R-:W-:Y:S05]  /*4250*/  @!P0 BRA `(.L_x_71) ;  /* 0x0000003000e88947 */ /* 0x004fea0003800000 */
.L_x_70:
[----:B------:R-:W-:Y:S02]  /*4260*/  R2UR UR11, R15 ;  /* 0x000000000f0b72ca */ /* 0x000fe400000e0000 */
[----:B------:R-:W-:Y:S02]  /*4270*/  R2UR UR10, R14 ;  /* 0x000000000e0a72ca */ /* 0x000fe400000e0000 */
[----:B------:R-:W-:Y:S04]  /*4280*/  ISETP.NE.U32.AND P2, PT, RZ, UR4, PT ;  /* 0x00000004ff007c0c */ /* 0x000fe8000bf45070 */
[----:B------:R-:W-:Y:S05]  /*4290*/  ISETP.NE.AND.EX P2, PT, RZ, UR5, PT, P2 ;  /* 0x00000005ff007c0c */ /* 0x000fea000bf45320 */
[----:B------:R-:W-:Y:S02]  /*42a0*/  USHF.L.U32 UR11, UR11, 0x6, URZ ;  /* 0x000000060b0b7899 */ /* 0x000fe400080006ff */
[----:B------:R-:W-:Y:S01]  /*42b0*/  USHF.L.U32 UR10, UR10, 0x6, URZ ;  /* 0x000000060a0a7899 */ /* 0x000fe200080006ff */
[----:B------:R-:W-:Y:S11]  /*42c0*/  BRA.U !UP4, `(.L_x_72) ;  /* 0x000000010c347547 */ /* 0x000ff6000b800000 */
[----:B------:R-:W-:Y:S01]  /*42d0*/  UPLOP3.LUT UP0, UPT, UPT, UPT, UP3, 0x80, 0x8 ;  /* 0x000000000008789c */ /* 0x000fe20003f0f030 */
[----:B--2---:R-:W-:Y:S02]  /*42e0*/  HFMA2 R0, -RZ, RZ, 0, 5.9604644775390625e-08 ;  /* 0x00000001ff007431 */ /* 0x004fe400000001ff */
[----:B------:R-:W-:Y:S03]  /*42f0*/  IMAD.MOV.U32 R64, RZ, RZ, 0x1 ;  /* 0x00000001ff407424 */ /* 0x000fe600078e00ff */
[----:B------:R-:W-:Y:S05]  /*4300*/  PLOP3.LUT P0, PT, PT, PT, UP0, 0x80, 0x8 ;  /* 0x000000000008781c */ /* 0x000fea0003f0f008 */
[----:B------:R-:W2:Y:S01]  /*4310*/  @UP0 LDCU.64 UR14, c[0x0][0x888] ;  /* 0x00011100ff0e07ac */ /* 0x000ea20008000a00 */
[----:B------:R-:W-:Y:S07]  /*4320*/  @UP0 UIMAD UR8, UR36, UR4, URZ ;  /* 0x00000004240802a4 */ /* 0x000fee000f8e02ff */
[----:B------:R-:W-:Y:S01]  /*4330*/  @!P0 PRMT R64, R0, 0x7610, R64 ;  /* 0x0000761000408816 */ /* 0x000fe20000000040 */
[----:B--2---:R-:W-:Y:S03]  /*4340*/  @UP0 UIMAD.WIDE UR14, UR8, 0x4, UR14 ;  /* 0x00000004080e08a5 */ /* 0x004fe6000f8e020e */
[----:B------:R-:W2:Y:S03]  /*4350*/  @!UP0 LDCU UR8, c[0x0][0x880] ;  /* 0x00011000ff0887ac */ /* 0x000ea60008000800 */
[----:B------:R-:W-:Y:S01]  /*4360*/  IMAD.U32 R8, RZ, RZ, UR14 ;  /* 0x0000000eff087e24 */ /* 0x000fe2000f8e00ff */
[----:B------:R-:W-:Y:S05]  /*4370*/  MOV R9, UR15 ;  /* 0x0000000f00097c02 */ /* 0x000fea0008000f00 */
[----:B-----5:R3:W5:Y:S02]  /*4380*/  @P0 LDG.E R35, desc[UR46][R8.64] ;  /* 0x0000002e08230981 */ /* 0x020764000c1e1900 */
[----:B--23--:R-:W-:Y:S07]  /*4390*/  @!P0 IMAD.U32 R35, RZ, RZ, UR8 ;  /* 0x00000008ff238e24 */ /* 0x00cfee000f8e00ff */
.L_x_72:
[----:B-----5:R-:W-:Y:S01]  /*43a0*/  @!P2 FSETP.EQ.AND P0, PT, R35, RZ, PT ;  /* 0x000000ff2300a20b */ /* 0x020fe20003f02000 */
[----:B------:R-:W-:Y:S01]  /*43b0*/  @!UPT UIADD3 URZ, UPT, UPT, URZ, URZ, URZ ;  /* 0x000000fffffff290 */ /* 0x000fe2000fffe0ff */
[----:B------:R-:W-:Y:S11]  /*43c0*/  @!P2 BRA `(.L_x_73) ;  /* 0x000000000014a947 */ /* 0x000ff60003800000 */
[----:B------:R-:W-:Y:S02]  /*43d0*/  LOP3.LUT P2, RZ, R64, 0xff, RZ, 0xc0, !PT ;  /* 0x000000ff40ff7812 */ /* 0x000fe4000784c0ff */
[----:B------:R-:W-:Y:S04]  /*43e0*/  PLOP3.LUT P0, PT, PT, PT, UP0, 0x80, 0x8 ;  /* 0x000000000008781c */ /* 0x000fe80003f0f008 */
[----:B------:R-:W-:Y:S07]  /*43f0*/  PLOP3.LUT P0, PT, P0, PT, PT, 0x8, 0x80 ;  /* 0x000000000080781c */ /* 0x000fee000070e170 */
[----:B------:R-:W-:Y:S11]  /*4400*/  @P2 FSETP.EQ.AND P0, PT, R35, RZ, PT ;  /* 0x000000ff2300220b */ /* 0x000ff60003f02000 */
[----:B------:R-:W-:Y:S02]  /*4410*/  @!UPT UIADD3 URZ, UPT, UPT, URZ, URZ, URZ ;  /* 0x000000fffffff290 */ /* 0x000fe4000fffe0ff */
.L_x_73:
[----:B------:R-:W-:Y:S01]  /*4420*/  ULEA UR15, UR13, UR7, 0x3 ;  /* 0x000000070d0f7291 */ /* 0x000fe2000f8e18ff */
[----:B------:R-:W-:Y:S02]  /*4430*/  SHF.L.U32 R9, R32, 0x1f, RZ ;  /* 0x0000001f20097819 */ /* 0x000fe400000006ff */
[----:B------:R-:W-:Y:S04]  /*4440*/  ELECT P4, URZ, PT ;  /* 0x0000000000ff782f */ /* 0x000fe80003880000 */
[----:B------:R-:W-:Y:S02]  /*4450*/  PLOP3.LUT P4, PT, P0, P4, PT, 0xf2, 0x2f ;  /* 0x00000000002f781c */ /* 0x000fe40000789e72 */
[----:B------:R-:W3:Y:S11]  /*4460*/  SYNCS.PHASECHK.TRANS64.TRYWAIT P2, [UR15+0x58], R9 ;  /* 0x00005809ff0075a7 */ /* 0x000ef6000804110f */
[----:B-1----:R-:W-:Y:S05]  /*4470*/  @!P4 IADD3 R8, P0, PT, R30, 0x580, RZ ;  /* 0x000005801e08c810 */ /* 0x002fea0007f1e0ff */
[----:B--2---:R-:W-:Y:S01]  /*4480*/  @!P4 IMAD.X R2, RZ, RZ, R31, P0 ;  /* 0x000000ffff02c224 */ /* 0x004fe200000e061f */
[----:B---3--:R-:W-:Y:S07]  /*4490*/  @!P2 BRA `(.L_x_74) ;  /* 0x000000300070a947 */ /* 0x008fee0003800000 */
.L_x_145:
[----:B------:R-:W2:Y:S01]  /*44a0*/  LDC.64 R12, c[0x0][0xb18] ;  /* 0x0002c600ff0c7b82 */ /* 0x000ea20000000a00 */
[----:B------:R-:W-:Y:S01]  /*44b0*/  @!P4 R2UR UR8, R2 ;  /* 0x000000000208c2ca */ /* 0x000fe200000e0000 */
[----:B------:R-:W-:Y:S01]  /*44c0*/  VOTEU.ALL UP2, P4 ;  /* 0x0000000000ff7886 */ /* 0x000fe20002040000 */
[----:B------:R-:W-:Y:S01]  /*44d0*/  @!P4 R2UR UR9, R8 ;  /* 0x000000000809c2ca */ /* 0x000fe200000e0000 */
[----:B------:R-:W-:Y:S01]  /*44e0*/  VOTEU.ALL UP1, P4 ;  /* 0x0000000000ff7886 */ /* 0x000fe20002020000 */
[----:B-1----:R-:W-:Y:S03]  /*44f0*/  @!P4 IMAD.MOV.U32 R0, RZ, RZ, 0x2000 ;  /* 0x00002000ff00c424 */ /* 0x002fe600078e00ff */
[----:B------:R-:W1:Y:S01]  /*4500*/  @!P1 LDC R2, c[0x0][0xb0c] ;  /* 0x0002c300ff029b82 */ /* 0x000e620000000800 */
[----:B------:R-:W-:Y:S01]  /*4510*/  UMOV UR20, 0x0 ;  /* 0x0000000000147882 */ /* 0x000fe20000000000 */
[----:B------:R-:W-:Y:S01]  /*4520*/  UMOV UR21, 0x10000000 ;  /* 0x1000000000157882 */ /* 0x000fe20000000000 */
[----:B------:R-:W-:Y:S01]  /*4530*/  UMOV UR12, UR36 ;  /* 0x00000024000c7c82 */ /* 0x000fe20008000000 */
[----:B------:R-:W-:Y:S01]  /*4540*/  UIADD3 UR14, UPT, UPT, UR13, 0x1, URZ ;  /* 0x000000010d0e7890 */ /* 0x000fe2000fffe0ff */
[----:B------:R-:W-:Y:S01]  /*4550*/  @P3 SHF.R.U32.HI R27, RZ, 0x10, R21 ;  /* 0x00000010ff1b3819 */ /* 0x000fe20000011615 */
[----:B------:R-:W-:Y:S02]  /*4560*/  VIADD R29, R29, 0x1 ;  /* 0x000000011d1d7836 */ /* 0x000fe40000000000 */
[----:B------:R-:W-:Y:S01]  /*4570*/  IMAD.U32 R9, RZ, RZ, UR8 ;  /* 0x00000008ff097e24 */ /* 0x000fe2000f8e00ff */
[----:B------:R-:W-:Y:S01]  /*4580*/  @!UP2 ULEA UR8, UR13, UR7, 0xd ;  /* 0x000000070d08a291 */ /* 0x000fe2000f8e68ff */
[----:B------:R-:W-:Y:S01]  /*4590*/  IMAD.U32 R8, RZ, RZ, UR9 ;  /* 0x00000009ff087e24 */ /* 0x000fe2000f8e00ff */
[----:B------:R-:W-:Y:S02]  /*45a0*/  UIADD3 UR9, UPT, UPT, UR15, 0x40, URZ ;  /* 0x000000400f097890 */ /* 0x000fe4000fffe0ff */
[----:B------:R-:W-:Y:S01]  /*45b0*/  @!P4 R2UR UR19, R9 ;  /* 0x000000000913c2ca */ /* 0x000fe200000e0000 */
[----:B------:R-:W-:Y:S01]  /*45c0*/  @!UP2 UIADD3 UR8, UPT, UPT, UR8, 0x400, URZ ;  /* 0x000004000808a890 */ /* 0x000fe2000fffe0ff */
[----:B------:R-:W-:Y:S01]  /*45d0*/  @!P4 R2UR UR18, R8 ;  /* 0x000000000812c2ca */ /* 0x000fe200000e0000 */
[----:B------:R-:W-:Y:S01]  /*45e0*/  UISETP.NE.AND UP5, UPT, UR14, 0x3, UPT ;  /* 0x000000030e00788c */ /* 0x000fe2000bfa5270 */
[----:B------:R-:W3:Y:S01]  /*45f0*/  LDC.64 R8, c[0x0][0xb10] ;  /* 0x0002c400ff087b82 */ /* 0x000ee20000000a00 */
[----:B------:R-:W-:Y:S02]  /*4600*/  UPRMT UR16, UR37, 0x654, UR9 ;  /* 0x0000065425107896 */ /* 0x000fe40008000009 */
[----:B------:R-:W-:Y:S02]  /*4610*/  USEL UR17, URZ, 0x1, UP5 ;  /* 0x00000001ff117887 */ /* 0x000fe4000a800000 */
[----:B------:R-:W-:Y:S04]  /*4620*/  USEL UR14, UR14, URZ, UP5 ;  /* 0x000000ff0e0e7287 */ /* 0x000fe8000a800000 */
[----:B------:R-:W-:Y:S01]  /*4630*/  ULEA UR13, UR14, UR7, 0x3 ;  /* 0x000000070e0d7291 */ /* 0x000fe2000f8e18ff */
[----:B------:R-:W-:Y:S01]  /*4640*/  LOP3.LUT R32, R32, UR17, RZ, 0x3c, !PT ;  /* 0x0000001120207c12 */ /* 0x000fe2000f8e3cff */
[----:B------:R1:W-:Y:S01]  /*4650*/  @!UP1 UTMALDG.3D [UR8], [UR18], desc[UR20] ;  /* 0x00001408120095b4 */ /* 0x0003e20008011000 */
[----:B------:R5:W-:Y:S02]  /*4660*/  @!P4 SYNCS.ARRIVE.TRANS64.RED.A0TR RZ, [UR15+0x40], R0 ;  /* 0x00004000ffffc9a7 */ /* 0x000be4000830040f */
[----:B------:R-:W-:Y:S01]  /*4670*/  SHF.L.U32 R14, R32, 0x1f, RZ ;  /* 0x0000001f200e7819 */ /* 0x000fe200000006ff */
[C---:B---3--:R-:W-:Y:S01]  /*4680*/  @!P1 IMAD.HI.U32 R8, R11.reuse, R8, RZ ;  /* 0x000000080b089227 */ /* 0x048fe200078e00ff */
[----:B--2---:R-:W-:Y:S02]  /*4690*/  @!P1 ISETP.NE.AND P0, PT, R12, 0x1, PT ;  /* 0x000000010c00980c */ /* 0x004fe40003f05270 */
[----:B-1----:R-:W-:Y:S01]  /*46a0*/  @!P1 ISETP.NE.AND P2, PT, R2, 0x1, PT ;  /* 0x000000010200980c */ /* 0x002fe20003f45270 */
[----:B------:R-:W-:Y:S01]  /*46b0*/  SYNCS.ARRIVE.TRANS64.RED.A1T0 RZ, [UR16], RZ ;  /* 0x000000ffffff79a7 */ /* 0x000fe20008100410 */
[C---:B------:R-:W-:Y:S01]  /*46c0*/  @!P1 IMAD.HI.U32 R13, R10.reuse, R13, RZ ;  /* 0x0000000d0a0d9227 */ /* 0x040fe200078e00ff */
[----:B------:R-:W-:Y:S04]  /*46d0*/  @!P1 SHF.R.U32.HI R8, RZ, R9, R8 ;  /* 0x00000009ff089219 */ /* 0x000fe80000011608 */
[----:B------:R-:W-:Y:S01]  /*46e0*/  @!P1 SEL R8, R11, R8, !P2 ;  /* 0x000000080b089207 */ /* 0x000fe20005000000 */
[----:B------:R-:W1:Y:S01]  /*46f0*/  SYNCS.PHASECHK.TRANS64.TRYWAIT P5, [UR13+0x58], R14 ;  /* 0x0000580eff0075a7 */ /* 0x000e6200080a110d */
[----:B-----5:R-:W2:Y:S02]  /*4700*/  @!P1 LDC R0, c[0x0][0xb20] ;  /* 0x0002c800ff009b82 */ /* 0x020ea40000000800 */
[----:B--2---:R-:W-:Y:S04]  /*4710*/  @!P1 SHF.R.U32.HI R0, RZ, R0, R13 ;  /* 0x00000000ff009219 */ /* 0x004fe8000001160d */
[----:B------:R-:W-:Y:S05]  /*4720*/  @!P1 SEL R9, R10, R0, !P0 ;  /* 0x000000000a099207 */ /* 0x000fea0004000000 */
[----:B------:R-:W-:Y:S02]  /*4730*/  @!P1 IMAD.IADD R0, R9, 0x1, -R8 ;  /* 0x0000000109009824 */ /* 0x000fe400078e0a08 */
[----:B------:R-:W-:Y:S02]  /*4740*/  @!P1 IMAD.IADD R8, R8, 0x1, -R9 ;  /* 0x0000000108089824 */ /* 0x000fe400078e0a09 */
[----:B------:R-:W-:Y:S02]  /*4750*/  @!P1 IMAD R11, R0, R2, R11 ;  /* 0x00000002000b9224 */ /* 0x000fe400078e020b */
[----:B------:R-:W-:Y:S01]  /*4760*/  @!P1 IMAD R10, R8, R12, R10 ;  /* 0x0000000c080a9224 */ /* 0x000fe200078e020a */
[----:B-1----:R-:W-:Y:S06]  /*4770*/  @!P5 BRA `(.L_x_75) ;  /* 0x0000002c00d0d947 */ /* 0x002fec0003800000 */
.L_x_147:
[----:B------:R-:W-:Y:S01]  /*4780*/  @!P4 IADD3 R2, P0, PT, R30, 0x580, RZ ;  /* 0x000005801e02c810 */ /* 0x000fe20007f1e0ff */
[----:B------:R-:W-:Y:S01]  /*4790*/  UMOV UR18, 0x0 ;  /* 0x0000000000127882 */ /* 0x000fe20000000000 */
[----:B------:R-:W-:Y:S01]  /*47a0*/  UMOV UR19, 0x10000000 ;  /* 0x1000000000137882 */ /* 0x000fe20000000000 */
[----:B------:R-:W-:Y:S01]  /*47b0*/  VOTEU.ALL UP1, P4 ;  /* 0x0000000000ff7886 */ /* 0x000fe20002020000 */
[----:B------:R-:W-:Y:S01]  /*47c0*/  @!P4 R2UR UR9, R2 ;  /* 0x000000000209c2ca */ /* 0x000fe200000e0000 */
[----:B-1----:R-:W-:Y:S01]  /*47d0*/  @!P4 IMAD.X R0, RZ, RZ, R31, P0 ;  /* 0x000000ffff00c224 */ /* 0x002fe200000e061f */
[----:B------:R-:W-:Y:S01]  /*47e0*/  UMOV UR12, UR36 ;  /* 0x00000024000c7c82 */ /* 0x000fe20008000000 */
[----:B------:R-:W-:Y:S01]  /*47f0*/  @P3 R2UR UR36, R27 ;  /* 0x000000001b2432ca */ /* 0x000fe200000e0000 */
[----:B------:R-:W-:Y:S01]  /*4800*/  @!UP1 ULEA UR15, UR14, UR7, 0xd ;  /* 0x000000070e0f9291 */ /* 0x000fe2000f8e68ff */
[----:B------:R-:W-:Y:S01]  /*4810*/  ISETP.NE.AND P0, PT, R29, 0x2, PT ;  /* 0x000000021d00780c */ /* 0x000fe20003f05270 */
[----:B------:R-:W-:Y:S01]  /*4820*/  @!UP1 UIADD3 UR10, UPT, UPT, UR10, 0x20, URZ ;  /* 0x000000200a0a9890 */ /* 0x000fe2000fffe0ff */
[----:B------:R-:W-:Y:S01]  /*4830*/  @!P4 R2UR UR8, R0 ;  /* 0x000000000008c2ca */ /* 0x000fe200000e0000 */
[----:B------:R-:W-:Y:S01]  /*4840*/  IMAD.IADD R14, R10, 0x1, R62 ;  /* 0x000000010a0e7824 */ /* 0x000fe200078e023e */
[----:B------:R-:W-:Y:S01]  /*4850*/  SEL R0, RZ, 0x1, P0 ;  /* 0x00000001ff007807 */ /* 0x000fe20000000000 */
[----:B------:R-:W-:Y:S01]  /*4860*/  IMAD.IADD R15, R11, 0x1, R63 ;  /* 0x000000010b0f7824 */ /* 0x000fe200078e023f */
[----:B------:R-:W-:Y:S02]  /*4870*/  SEL R29, R29, RZ, P0 ;  /* 0x000000ff1d1d7207 */ /* 0x000fe40000000000 */
[----:B------:R-:W-:Y:S01]  /*4880*/  IMAD.U32 R8, RZ, RZ, UR9 ;  /* 0x00000009ff087e24 */ /* 0x000fe2000f8e00ff */
[----:B------:R-:W-:Y:S01]  /*4890*/  UIADD3 UR9, UPT, UPT, UR13, 0x40, URZ ;  /* 0x000000400d097890 */ /* 0x000fe2000fffe0ff */
[----:B------:R-:W-:Y:S03]  /*48a0*/  LOP3.LUT R28, R28, R0, RZ, 0x3c, !PT ;  /* 0x000000001c1c7212 */ /* 0x000fe600078e3cff */
[----:B------:R-:W-:Y:S02]  /*48b0*/  @!P4 R2UR UR16, R8 ;  /* 0x000000000810c2ca */ /* 0x000fe400000e0000 */
[----:B------:R-:W-:Y:S01]  /*48c0*/  IMAD.U32 R9, RZ, RZ, UR8 ;  /* 0x00000008ff097e24 */ /* 0x000fe2000f8e00ff */
[----:B------:R-:W-:Y:S01]  /*48d0*/  @!UP1 UIADD3 UR8, UPT, UPT, UR15, 0x400, URZ ;  /* 0x000004000f089890 */ /* 0x000fe2000fffe0ff */
[----:B------:R-:W-:Y:S01]  /*48e0*/  VOTEU.ALL UP1, P4 ;  /* 0x0000000000ff7886 */ /* 0x000fe20002020000 */
[----:B------:R-:W-:Y:S02]  /*48f0*/  UPRMT UR15, UR37, 0x654, UR9 ;  /* 0x00000654250f7896 */ /* 0x000fe40008000009 */
[----:B------:R-:W-:Y:S11]  /*4900*/  @!P4 R2UR UR17, R9 ;  /* 0x000000000911c2ca */ /* 0x000ff600000e0000 */
[----:B------:R-:W-:Y:S02]  /*4910*/  @!UPT UIADD3 URZ, UPT, UPT, URZ, URZ, URZ ;  /* 0x000000fffffff290 */ /* 0x000fe4000fffe0ff */
[----:B------:R2:W-:Y:S01]  /*4920*/  @!UP1 UTMALDG.3D [UR8], [UR16], desc[UR18] ;  /* 0x00001208100095b4 */ /* 0x0005e20008011000 */
[----:B------:R2:W-:Y:S01]  /*4930*/  @!P4 SYNCS.ARRIVE.TRANS64.RED.A0TR RZ, [UR13+0x40], R25 ;  /* 0x00004019ffffc9a7 */ /* 0x0005e2000830040d */
[----:B------:R-:W-:Y:S04]  /*4940*/  UIADD3 UR13, UPT, UPT, UR14, 0x1, URZ ;  /* 0x000000010e0d7890 */ /* 0x000fe8000fffe0ff */
[----:B------:R-:W-:Y:S04]  /*4950*/  UISETP.NE.AND UP1, UPT, UR13, 0x3, UPT ;  /* 0x000000030d00788c */ /* 0x000fe8000bf25270 */
[----:B------:R-:W-:Y:S02]  /*4960*/  USEL UR14, URZ, 0x1, UP1 ;  /* 0x00000001ff0e7887 */ /* 0x000fe40008800000 */
[----:B------:R-:W-:Y:S02]  /*4970*/  USEL UR13, UR13, URZ, UP1 ;  /* 0x000000ff0d0d7287 */ /* 0x000fe40008800000 */
[----:B------:R-:W-:Y:S02]  /*4980*/  UPLOP3.LUT UP1, UPT, UPT, UPT, UPT, 0x80, 0x8 ;  /* 0x000000000008789c */ /* 0x000fe40003f2f070 */
[----:B------:R-:W-:Y:S01]  /*4990*/  LOP3.LUT R32, R32, UR14, RZ, 0x3c, !PT ;  /* 0x0000000e20207c12 */ /* 0x000fe2000f8e3cff */
[----:B------:R-:W-:Y:S01]  /*49a0*/  SYNCS.ARRIVE.TRANS64.RED.A1T0 RZ, [UR15], RZ ;  /* 0x000000ffffff79a7 */ /* 0x000fe2000810040f */
[----:B------:R-:W-:Y:S07]  /*49b0*/  @P3 BRA `(.L_x_76) ;  /* 0xfffffff4001c3947 */ /* 0x000fee000383ffff */
[----:B------:R-:W-:Y:S01]  /*49c0*/  UIADD3 UR7, UPT, UPT, UR7, 0x58, URZ ;  /* 0x0000005807077890 */ /* 0x000fe2000fffe0ff */
[----:B------:R-:W-:-:S03]  /*49d0*/  SHF.L.U32 R2, R32, 0x1f, RZ ;  /* 0x0000001f20027819 */ /* 0x000fc600000006ff */
[----:B------:R-:W-:-:S09]  /*49e0*/  ULEA UR4, UR13, UR7, 0x3 ;  /* 0x000000070d047291 */ /* 0x000fd2000f8e18ff */
[----:B------:R-:W1:Y:S02]  /*49f0*/  SYNCS.PHASECHK.TRANS64.TRYWAIT P0, [UR4], R2 ;  /* 0x00000002ff0075a7 */ /* 0x000e640008001104 */
[----:B-1----:R-:W-:Y:S05]  /*4a00*/  @!P0 BRA `(.L_x_77) ;  /* 0x0000002c00448947 */ /* 0x002fea0003800000 */
.L_x_149:
        /* <DEDUP_REMOVED lines=9> */
.L_x_151:
[----:B------:R-:W-:-:S04]  /*4aa0*/  UIADD3 UR5, UPT, UPT, UR5, 0x1, URZ ;  /* 0x0000000105057890 */ /* 0x000fc8000fffe0ff */
[----:B------:R-:W-:-:S04]  /*4ab0*/  UISETP.NE.AND UP0, UPT, UR5, 0x3, UPT ;  /* 0x000000030500788c */ /* 0x000fc8000bf05270 */
[----:B------:R-:W-:Y:S02]  /*4ac0*/  USEL UR4, URZ, 0x1, UP0 ;  /* 0x00000001ff047887 */ /* 0x000fe40008000000 */
[----:B------:R-:W-:-:S04]  /*4ad0*/  USEL UR5, UR5, URZ, UP0 ;  /* 0x000000ff05057287 */ /* 0x000fc80008000000 */
[----:B------:R-:W-:Y:S01]  /*4ae0*/  ULEA UR5, UR5, UR7, 0x3 ;  /* 0x0000000705057291 */ /* 0x000fe2000f8e18ff */
[----:B-1----:R-:W-:-:S04]  /*4af0*/  LOP3.LUT R2, R32, UR4, RZ, 0x3c, !PT ;  /* 0x0000000420027c12 */ /* 0x002fc8000f8e3cff */
[----:B------:R-:W-:Y:S01]  /*4b00*/  SHF.L.U32 R2, R2, 0x1f, RZ ;  /* 0x0000001f02027819 */ /* 0x000fe200000006ff */
[----:B------:R-:W-:-:S07]  /*4b10*/  IMAD.U32 R0, RZ, RZ, UR5 ;  /* 0x00000005ff007e24 */ /* 0x000fce000f8e00ff */
.L_x_79:
[----:B-1----:R1:W3:Y:S02]  /*4b20*/  SYNCS.PHASECHK.TRANS64.TRYWAIT P0, [R0+URZ], R2 ;  /* 0x00000002000075a7 */ /* 0x0022e400080011ff */
[----:B---3--:R-:W-:Y:S05]  /*4b30*/  @!P0 NANOSLEEP.SYNCS 0x989680 ;  /* 0x009896800000895d */ /* 0x008fea0003900000 */
[----:B------:R-:W3:Y:S02]  /*4b40*/  @!P0 SYNCS.PHASECHK.TRANS64 P0, [R0+URZ], R2 ;  /* 0x00000002000085a7 */ /* 0x000ee400080010ff */
[----:B--23--:R-:W-:Y:S05]  /*4b50*/  @P0 EXIT ;  /* 0x000000000000094d */ /* 0x00cfea0003800000 */
[----:B------:R-:W-:Y:S05]  /*4b60*/  BRA `(.L_x_79) ;  /* 0xfffffffc00ec7947 */ /* 0x000fea000383ffff */
.L_x_67:
[----:B------:R-:W-:-:S06]  /*4b70*/  UISETP.GE.AND UP1, UPT, UR8, 0x4, UPT ;  /* 0x000000040800788c */ /* 0x000fcc000bf26270 */
[----:B------:R-:W-:-:S13]  /*4b80*/  PLOP3.LUT P0, PT, PT, PT, UP1, 0x80, 0x8 ;  /* 0x000000000008781c */ /* 0x000fda0003f0f018 */
[----:B------:R-:W-:Y:S05]  /*4b90*/  @!P0 EXIT ;  /* 0x000000000000894d */ /* 0x000fea0003800000 */
[----:B------:R-:W-:Y:S01]  /*4ba0*/  BAR.SYNC.DEFER_BLOCKING 0x6, 0xa0 ;  /* 0x0182800000007b1d */ /* 0x000fe20000010000 */
[C---:B------:R-:W-:Y:S01]  /*4bb0*/  IMAD.SHL.U32 R4, R75.reuse, 0x20, RZ ;  /* 0x000000204b047824 */ /* 0x040fe200078e00ff */
[C---:B------:R-:W-:Y:S01]  /*4bc0*/  R2P PR, R75.reuse, 0x6 ;  /* 0x000000064b007804 */ /* 0x040fe20000000000 */
[C---:B------:R-:W-:Y:S02]  /*4bd0*/  IMAD.SHL.U32 R68, R75.reuse, 0x4, RZ ;  /* 0x000000044b447824 */ /* 0x040fe400078e00ff */
[C---:B------:R-:W-:Y:S01]  /*4be0*/  IMAD.U32 R32, R75.reuse, 0x10000, RZ ;  /* 0x000100004b207824 */ /* 0x040fe200078e00ff */
[----:B------:R-:W-:Y:S02]  /*4bf0*/  UMOV UR48, 0x400 ;  /* 0x0000040000307882 */ /* 0x000fe40000000000 */
[----:B------:R-:W1:Y:S01]  /*4c00*/  LDC R67, c[0x0][0x370] ;  /* 0x0000dc00ff437b82 */ /* 0x000e620000000800 */
[----:B------:R-:W-:Y:S01]  /*4c10*/  ULEA UR48, UR37, UR48, 0x18 ;  /* 0x0000003025307291 */ /* 0x000fe2000f8ec0ff */
[C---:B------:R-:W-:Y:S01]  /*4c20*/  LOP3.LUT R3, R4.reuse, 0xe0, RZ, 0xc0, !PT ;  /* 0x000000e004037812 */ /* 0x040fe200078ec0ff */
[----:B------:R-:W-:Y:S01]  /*4c30*/  IMAD.SHL.U32 R2, R75, 0x10, RZ ;  /* 0x000000104b027824 */ /* 0x000fe200078e00ff */
[----:B------:R-:W-:Y:S01]  /*4c40*/  LOP3.LUT R4, R4, 0x100, RZ, 0xc0, !PT ;  /* 0x0000010004047812 */ /* 0x000fe200078ec0ff */
[----:B------:R-:W-:Y:S01]  /*4c50*/  IMAD.MOV.U32 R74, RZ, RZ, 0x8 ;  /* 0x00000008ff4a7424 */ /* 0x000fe200078e00ff */
[----:B------:R-:W-:Y:S01]  /*4c60*/  LOP3.LUT R68, R3, 0x1c, R68, 0xf8, !PT ;  /* 0x0000001c03447812 */ /* 0x000fe200078ef844 */
[----:B------:R-:W-:Y:S01]  /*4c70*/  IMAD.MOV.U32 R73, RZ, RZ, 0x10 ;  /* 0x00000010ff497424 */ /* 0x000fe200078e00ff */
[----:B------:R-:W2:Y:S01]  /*4c80*/  LDC R28, c[0x0][0xb0c] ;  /* 0x0002c300ff1c7b82 */ /* 0x000ea20000000800 */
[----:B------:R-:W-:Y:S01]  /*4c90*/  SHF.R.U32.HI R3, RZ, 0x2, R75 ;  /* 0x00000002ff037819 */ /* 0x000fe2000001164b */
[----:B------:R-:W-:Y:S01]  /*4ca0*/  IMAD.MOV.U32 R31, RZ, RZ, RZ ;  /* 0x000000ffff1f7224 */ /* 0x000fe200078e00ff */
[----:B------:R-:W-:Y:S01]  /*4cb0*/  LOP3.LUT R32, R32, 0x600000, RZ, 0xc0, !PT ;  /* 0x0060000020207812 */ /* 0x000fe200078ec0ff */
[----:B------:R-:W-:Y:S01]  /*4cc0*/  IMAD.MOV.U32 R72, RZ, RZ, RZ ;  /* 0x000000ffff487224 */ /* 0x000fe200078e00ff */
[----:B------:R-:W-:Y:S01]  /*4cd0*/  LOP3.LUT R2, R4, 0x600, R2, 0xf8, !PT ;  /* 0x0000060004027812 */ /* 0x000fe200078ef802 */
[----:B------:R-:W-:Y:S01]  /*4ce0*/  IMAD.MOV.U32 R78, RZ, RZ, RZ ;  /* 0x000000ffff4e7224 */ /* 0x000fe200078e00ff */
[----:B------:R-:W-:Y:S01]  /*4cf0*/  LOP3.LUT R68, R68, 0x4, R3, 0x78, !PT ;  /* 0x0000000444447812 */ /* 0x000fe200078e7803 */
[----:B------:R-:W4:Y:S01]  /*4d00*/  LDC R65, c[0x0][0xb20] ;  /* 0x0002c800ff417b82 */ /* 0x000f220000000800 */
[----:B------:R-:W3:Y:S01]  /*4d10*/  LDS R0, [UR48+0x130] ;  /* 0x00013030ff007984 */ /* 0x000ee20008000800 */
[----:B------:R-:W-:Y:S01]  /*4d20*/  LOP3.LUT R75, R75, 0x60, RZ, 0xc0, !PT ;  /* 0x000000604b4b7812 */ /* 0x000fe200078ec0ff */
[----:B------:R-:W-:Y:S01]  /*4d30*/  IMAD.MOV.U32 R71, RZ, RZ, RZ ;  /* 0x000000ffff477224 */ /* 0x000fe200078e00ff */
[----:B------:R-:W-:Y:S01]  /*4d40*/  LOP3.LUT R68, R2, R68, RZ, 0xfc, !PT ;  /* 0x0000004402447212 */ /* 0x000fe200078efcff */
[----:B------:R-:W1:Y:S01]  /*4d50*/  LDCU.64 UR54, c[0x0][0x348] ;  /* 0x00006900ff3677ac */ /* 0x000e620008000a00 */
[----:B------:R-:W-:-:S02]  /*4d60*/  SEL R74, R74, 0xfffffff8, !P1 ;  /* 0xfffffff84a4a7807 */ /* 0x000fc40004800000 */
[----:B------:R-:W1:Y:S01]  /*4d70*/  LDC R27, c[0x0][0xb30] ;  /* 0x0002cc00ff1b7b82 */ /* 0x000e620000000800 */
[----:B------:R-:W-:Y:S01]  /*4d80*/  SEL R73, R73, 0xfffffff0, !P2 ;  /* 0xfffffff049497807 */ /* 0x000fe20005000000 */
[----:B------:R-:W1:Y:S01]  /*4d90*/  LDCU.64 UR38, c[0x0][0x888] ;  /* 0x00011100ff2677ac */ /* 0x000e620008000a00 */
[----:B------:R-:W1:Y:S05]  /*4da0*/  LDCU.64 UR44, c[0x0][0x890] ;  /* 0x00011200ff2c77ac */ /* 0x000e6a0008000a00 */
[----:B------:R-:W1:Y:S01]  /*4db0*/  LDC.64 R60, c[0x0][0xb10] ;  /* 0x0002c400ff3c7b82 */ /* 0x000e620000000a00 */
[----:B------:R-:W-:Y:S01]  /*4dc0*/  UMOV UR51, 0x1 ;  /* 0x0000000100337882 */ /* 0x000fe20000000000 */
[----:B------:R-:W-:Y:S01]  /*4dd0*/  UMOV UR56, URZ ;  /* 0x000000ff00387c82 */ /* 0x000fe20008000000 */
[----:B------:R-:W-:Y:S01]  /*4de0*/  UIADD3 UR52, UPT, UPT, UR48, 0x400, URZ ;  /* 0x0000040030347890 */ /* 0x000fe2000fffe0ff */
[----:B------:R-:W-:Y:S01]  /*4df0*/  UMOV UR50, URZ ;  /* 0x000000ff00327c82 */ /* 0x000fe20008000000 */
[----:B------:R-:W-:-:S03]  /*4e00*/  UMOV UR49, URZ ;  /* 0x000000ff00317c82 */ /* 0x000fc60008000000 */
[----:B------:R-:W1:Y:S08]  /*4e10*/  LDC.64 R24, c[0x0][0xb18] ;  /* 0x0002c600ff187b82 */ /* 0x000e700000000a00 */
[----:B------:R-:W1:Y:S08]  /*4e20*/  LDC.64 R22, c[0x0][0xb28] ;  /* 0x0002ca00ff167b82 */ /* 0x000e700000000a00 */
[----:B------:R-:W1:Y:S01]  /*4e30*/  LDC.64 R58, c[0x0][0x8b0] ;  /* 0x00022c00ff3a7b82 */ /* 0x000e620000000a00 */
[----:B---3--:R-:W-:-:S07]  /*4e40*/  IMAD.IADD R32, R0, 0x1, R32 ;  /* 0x0000000100207824 */ /* 0x008fce00078e0220 */
[----:B------:R-:W3:Y:S08]  /*4e50*/  LDC.64 R56, c[0x0][0x8a8] ;  /* 0x00022a00ff387b82 */ /* 0x000ef00000000a00 */
[----:B--2-4-:R-:W1:Y:S02]  /*4e60*/  LDC R66, c[0x0][0x374] ;  /* 0x0000dd00ff427b82 */ /* 0x014e640000000800 */
.L_x_110:
[C---:B------:R-:W-:Y:S02]  /*4e70*/  LEA R0, R78.reuse, UR48, 0x3 ;  /* 0x000000304e007c11 */ /* 0x040fe4000f8e18ff */
[----:B------:R-:W-:Y:S02]  /*4e80*/  SHF.L.U32 R2, R71, 0x1f, RZ ;  /* 0x0000001f47027819 */ /* 0x000fe400000006ff */
[----:B------:R-:W-:Y:S02]  /*4e90*/  LEA R16, R78, UR48, 0x4 ;  /* 0x000000304e107c11 */ /* 0x000fe4000f8e20ff */
[----:B------:R-:W2:Y:S02]  /*4ea0*/  SYNCS.PHASECHK.TRANS64.TRYWAIT P0, [R0+URZ+0x80], R2 ;  /* 0x00008002000075a7 */ /* 0x000ea400080011ff */
[----:B--2---:R-:W-:Y:S05]  /*4eb0*/  @!P0 BRA `(.L_x_80) ;  /* 0x0000002800488947 */ /* 0x004fea0003800000 */
.L_x_152:
[----:B------:R-:W4:Y:S01]  /*4ec0*/  LDC.64 R10, c[0x0][0xb10] ;  /* 0x0002c400ff0a7b82 */ /* 0x000f220000000a00 */
[----:B------:R-:W3:Y:S01]  /*4ed0*/  LDS.128 R16, [R16+0x110] ;  /* 0x0001100010107984 */ /* 0x000ee20000000c00 */
[----:B-1----:R-:W-:Y:S01]  /*4ee0*/  ISETP.NE.AND P1, PT, R27, 0x1, PT ;  /* 0x000000011b00780c */ /* 0x002fe20003f25270 */
[----:B--2---:R-:W-:Y:S01]  /*4ef0*/  VIADD R0, R0, 0x90 ;  /* 0x0000009000007836 */ /* 0x004fe20000000000 */
[----:B------:R-:W-:Y:S04]  /*4f00*/  ISETP.GE.AND P0, PT, R26, 0x1, PT ;  /* 0x000000011a00780c */ /* 0x000fe80003f06270 */
[----:B------:R-:W1:Y:S01]  /*4f10*/  LDC.64 R8, c[0x0][0xb18] ;  /* 0x0002c600ff087b82 */ /* 0x000e620000000a00 */
[----:B------:R-:W-:Y:S01]  /*4f20*/  PRMT R0, RZ, 0x654, R0 ;  /* 0x00000654ff007816 */ /* 0x000fe20000000000 */
[----:B------:R-:W-:Y:S01]  /*4f30*/  @!PT LDS RZ, [RZ] ;  /* 0x00000000fffff984 */ /* 0x000fe20000000800 */
[----:B------:R-:W-:Y:S01]  /*4f40*/  @!PT LDS RZ, [RZ] ;  /* 0x00000000fffff984 */ /* 0x000fe20000000800 */
[----:B------:R-:W-:Y:S01]  /*4f50*/  @!PT LDS RZ, [RZ] ;  /* 0x00000000fffff984 */ /* 0x000fe20000000800 */
[----:B------:R-:W-:Y:S01]  /*4f60*/  @!PT LDS RZ, [RZ] ;  /* 0x00000000fffff984 */ /* 0x000fe20000000800 */
[----:B------:R2:W-:Y:S06]  /*4f70*/  MEMBAR.ALL.CTA ;  /* 0x0000000000007992 */ /* 0x0005ec0000008000 */
[----:B--2---:R-:W2:Y:S01]  /*4f80*/  FENCE.VIEW.ASYNC.S ;  /* 0x00000000000073c6 */ /* 0x004ea20000000000 */
[----:B------:R-:W1:Y:S08]  /*4f90*/  @!P1 LDC R12, c[0x0][0xb20] ;  /* 0x0002c800ff0c9b82 */ /* 0x000e700000000800 */
[----:B------:R-:W1:Y:S01]  /*4fa0*/  @!P1 LDC R7, c[0x0][0xb0c] ;  /* 0x0002c300ff079b82 */ /* 0x000e620000000800 */
[----:B--2---:R2:W-:Y:S01]  /*4fb0*/  SYNCS.ARRIVE.TRANS64.RED.A1T0 RZ, [R0+URZ], RZ ;  /* 0x000000ff00ff79a7 */ /* 0x0045e200081004ff */
[----:B---3--:R-:W-:Y:S04]  /*4fc0*/  LOP3.LUT P4, RZ, R18, 0x1, RZ, 0xc0, !PT ;  /* 0x0000000112ff7812 */ /* 0x008fe8000788c0ff */
[----:B------:R-:W-:Y:S09]  /*4fd0*/  P2R R76, PR, RZ, 0x10 ;  /* 0x00000010ff4c7803 */ /* 0x000ff20000000000 */
[----:B------:R-:W-:Y:S02]  /*4fe0*/  @P4 MOV R30, R16 ;  /* 0x00000010001e4202 */ /* 0x000fe40000000f00 */
[----:B------:R-:W-:Y:S01]  /*4ff0*/  @P4 LOP3.LUT R29, R17, 0xffff, RZ, 0xc0, !PT ;  /* 0x0000ffff111d4812 */ /* 0x000fe200078ec0ff */
[----:B--2-4-:R-:W-:Y:S06]  /*5000*/  @!P0 BRA `(.L_x_81) ;  /* 0x0000000000a48947 */ /* 0x014fec0003800000 */
[----:B------:R-:W-:Y:S01]  /*5010*/  IMAD.HI.U32 R0, R66, R25, RZ ;  /* 0x0000001942007227 */ /* 0x000fe200078e00ff */
[----:B------:R-:W-:Y:S02]  /*5020*/  ISETP.NE.AND P0, PT, R24, 0x1, PT ;  /* 0x000000011800780c */ /* 0x000fe40003f05270 */
[----:B------:R-:W-:Y:S01]  /*5030*/  ISETP.NE.AND P2, PT, R26, 0x1, PT ;  /* 0x000000011a00780c */ /* 0x000fe20003f45270 */
[----:B------:R-:W-:Y:S01]  /*5040*/  IMAD.HI.U32 R4, R67, R60, RZ ;  /* 0x0000003c43047227 */ /* 0x000fe200078e00ff */
[----:B------:R-:W-:Y:S02]  /*5050*/  SHF.R.U32.HI R0, RZ, R65, R0 ;  /* 0x00000041ff007219 */ /* 0x000fe40000011600 */
[----:B------:R-:W-:Y:S01]  /*5060*/  ISETP.NE.AND P3, PT, R28, 0x1, PT ;  /* 0x000000011c00780c */ /* 0x000fe20003f65270 */
[----:B------:R-:W-:Y:S01]  /*5070*/  IMAD.HI.U32 R6, R29, R25, RZ ;  /* 0x000000191d067227 */ /* 0x000fe200078e00ff */
[-C--:B------:R-:W-:Y:S02]  /*5080*/  SHF.R.U32.HI R4, RZ, R61.reuse, R4 ;  /* 0x0000003dff047219 */ /* 0x080fe40000011604 */
[----:B------:R-:W-:Y:S01]  /*5090*/  SEL R0, R66, R0, !P0 ;  /* 0x0000000042007207 */ /* 0x000fe20004000000 */
[----:B------:R-:W-:Y:S01]  /*50a0*/  IMAD.HI.U32 R5, R30, R60, RZ ;  /* 0x0000003c1e057227 */ /* 0x000fe200078e00ff */
[----:B------:R-:W-:Y:S03]  /*50b0*/  SEL R4, R67, R4, !P3 ;  /* 0x0000000443047207 */ /* 0x000fe60005800000 */
[-C--:B------:R-:W-:Y:S01]  /*50c0*/  IMAD.HI.U32 R3, R0, R22.reuse, RZ ;  /* 0x0000001600037227 */ /* 0x080fe200078e00ff */
[----:B------:R-:W-:Y:S03]  /*50d0*/  SHF.R.U32.HI R5, RZ, R61, R5 ;  /* 0x0000003dff057219 */ /* 0x000fe60000011605 */
[----:B------:R-:W-:Y:S01]  /*50e0*/  IMAD.HI.U32 R2, R4, R22, RZ ;  /* 0x0000001604027227 */ /* 0x000fe200078e00ff */
[----:B------:R-:W-:Y:S02]  /*50f0*/  @P2 SHF.R.U32.HI R0, RZ, R23, R3 ;  /* 0x00000017ff002219 */ /* 0x000fe40000011603 */
[----:B------:R-:W-:Y:S02]  /*5100*/  SHF.R.U32.HI R3, RZ, R65, R6 ;  /* 0x00000041ff037219 */ /* 0x000fe40000011606 */
[----:B------:R-:W-:Y:S01]  /*5110*/  @P2 SHF.R.U32.HI R4, RZ, R23, R2 ;  /* 0x00000017ff042219 */ /* 0x000fe20000011602 */
[----:B------:R-:W-:Y:S01]  /*5120*/  IMAD R0, R26, R0, RZ ;  /* 0x000000001a007224 */ /* 0x000fe200078e02ff */
[----:B------:R-:W-:Y:S02]  /*5130*/  SEL R3, R29, R3, !P0 ;  /* 0x000000031d037207 */ /* 0x000fe40004000000 */
[----:B------:R-:W-:Y:S01]  /*5140*/  SEL R2, R30, R5, !P3 ;  /* 0x000000051e027207 */ /* 0x000fe20005800000 */
[----:B------:R-:W-:Y:S01]  /*5150*/  IMAD R5, R26, R4, RZ ;  /* 0x000000041a057224 */ /* 0x000fe200078e02ff */
[C---:B------:R-:W-:Y:S01]  /*5160*/  ISETP.GE.AND P0, PT, R3.reuse, R0, PT ;  /* 0x000000000300720c */ /* 0x040fe20003f06270 */
[C---:B------:R-:W-:Y:S03]  /*5170*/  IMAD.HI.U32 R0, R3.reuse, R22, RZ ;  /* 0x0000001603007227 */ /* 0x040fe600078e00ff */
[C---:B------:R-:W-:Y:S02]  /*5180*/  ISETP.GE.OR P0, PT, R2.reuse, R5, P0 ;  /* 0x000000050200720c */ /* 0x040fe40000706670 */
[----:B------:R-:W-:Y:S04]  /*5190*/  SHF.R.U32.HI R0, RZ, R23, R0 ;  /* 0x00000017ff007219 */ /* 0x000fe80000011600 */
[C---:B------:R-:W-:Y:S05]  /*51a0*/  SEL R6, R3.reuse, R0, !P2 ;  /* 0x0000000003067207 */ /* 0x040fea0005000000 */
        /* <DEDUP_REMOVED lines=14> */
[----:B------:R-:W-:Y:S07]  /*5290*/  IMAD R29, R3, R24, R29 ;  /* 0x00000018031d7224 */ /* 0x000fee00078e021d */
.L_x_81:
[----:B-1----:R-:W-:Y:S01]  /*52a0*/  @!P1 ISETP.NE.AND P0, PT, R8, 0x1, PT ;  /* 0x000000010800980c */ /* 0x002fe20003f05270 */
[----:B------:R-:W-:Y:S01]  /*52b0*/  @!P1 IMAD.HI.U32 R0, R30, R10, RZ ;  /* 0x0000000a1e009227 */ /* 0x000fe200078e00ff */
[----:B------:R-:W-:Y:S01]  /*52c0*/  @!P1 ISETP.NE.AND P2, PT, R7, 0x1, PT ;  /* 0x000000010700980c */ /* 0x000fe20003f45270 */
[----:B------:R-:W-:Y:S01]  /*52d0*/  ULOP3.LUT UP0, URZ, UR52, 0x3f0, URZ, 0xc0, !UPT ;  /* 0x000003f034ff7892 */ /* 0x000fe2000f80c0ff */
[----:B------:R-:W-:Y:S01]  /*52e0*/  R2UR UR42, R15 ;  /* 0x000000000f2a72ca */ /* 0x000fe200000e0000 */
[C---:B------:R-:W-:Y:S01]  /*52f0*/  @!P1 IMAD.HI.U32 R2, R29.reuse, R9, RZ ;  /* 0x000000091d029227 */ /* 0x040fe200078e00ff */
[----:B------:R-:W-:Y:S02]  /*5300*/  @!P1 SHF.R.U32.HI R0, RZ, R11, R0 ;  /* 0x0000000bff009219 */ /* 0x000fe40000011600 */
[----:B------:R-:W-:Y:S01]  /*5310*/  R2UR UR41, R14 ;  /* 0x000000000e2972ca */ /* 0x000fe200000e0000 */
[----:B------:R-:W-:Y:S01]  /*5320*/  VIADD R78, R78, 0x1 ;  /* 0x000000014e4e7836 */ /* 0x000fe20000000000 */
[----:B------:R-:W-:Y:S02]  /*5330*/  @!P1 SHF.R.U32.HI R2, RZ, R12, R2 ;  /* 0x0000000cff029219 */ /* 0x000fe40000011602 */
[----:B------:R-:W-:Y:S02]  /*5340*/  @!P1 SEL R3, R30, R0, !P2 ;  /* 0x000000001e039207 */ /* 0x000fe40005000000 */
[----:B------:R-:W-:Y:S02]  /*5350*/  @!P1 SEL R2, R29, R2, !P0 ;  /* 0x000000021d029207 */ /* 0x000fe40004000000 */
[----:B------:R-:W-:Y:S01]  /*5360*/  @P4 SHF.R.U32.HI R70, RZ, 0x10, R17 ;  /* 0x00000010ff464819 */ /* 0x000fe20000011611 */
[----:B------:R-:W-:Y:S02]  /*5370*/  USHF.L.U32 UR42, UR42, 0x6, URZ ;  /* 0x000000062a2a7899 */ /* 0x000fe400080006ff */
[----:B------:R-:W-:Y:S02]  /*5380*/  @!P1 IMAD.IADD R0, R2, 0x1, -R3 ;  /* 0x0000000102009824 */ /* 0x000fe400078e0a03 */
[----:B------:R-:W-:Y:S01]  /*5390*/  @!P1 IMAD.IADD R2, R3, 0x1, -R2 ;  /* 0x0000000103029824 */ /* 0x000fe200078e0a02 */
[----:B------:R-:W-:Y:S01]  /*53a0*/  USHF.L.U32 UR41, UR41, 0x6, URZ ;  /* 0x0000000629297899 */ /* 0x000fe200080006ff */
[----:B------:R-:W-:Y:S02]  /*53b0*/  @!P1 IMAD R30, R0, R7, R30 ;  /* 0x00000007001e9224 */ /* 0x000fe400078e021e */
[----:B------:R-:W-:Y:S01]  /*53c0*/  @!P1 IMAD R29, R2, R8, R29 ;  /* 0x00000008021d9224 */ /* 0x000fe200078e021d */
[----:B------:R-:W-:Y:S08]  /*53d0*/  BRA.U !UP0, `(.L_x_82) ;  /* 0x00000001087c7547 */ /* 0x000ff0000b800000 */
[----:B------:R-:W1:Y:S01]  /*53e0*/  LDCU.64 UR8, c[0x4][0x80] ;  /* 0x01001000ff0877ac */ /* 0x000e620008000a00 */
[----:B------:R-:W-:Y:S01]  /*53f0*/  MOV R2, 0x0 ;  /* 0x0000000000027802 */ /* 0x000fe20000000f00 */
[----:B------:R-:W-:Y:S02]  /*5400*/  HFMA2 R12, -RZ, RZ, 0, 5.9604644775390625e-08 ;  /* 0x00000001ff0c7431 */ /* 0x000fe400000001ff */
[----:B------:R-:W-:Y:S01]  /*5410*/  IMAD.MOV.U32 R8, RZ, RZ, 0x70 ;  /* 0x00000070ff087424 */ /* 0x000fe200078e00ff */
[----:B------:R2:W3:Y:S01]  /*5420*/  LDC.64 R14, c[0x4][R2] ;  /* 0x01000000020e7b82 */ /* 0x0004e20000000a00 */
[----:B------:R-:W4:Y:S01]  /*5430*/  LDCU.64 UR6, c[0x4][0x88] ;  /* 0x01001100ff0677ac */ /* 0x000f220008000a00 */
[----:B------:R-:W-:Y:S01]  /*5440*/  IMAD.MOV.U32 R13, RZ, RZ, RZ ;  /* 0x000000ffff0d7224 */ /* 0x000fe200078e00ff */
[----:B------:R-:W2:Y:S01]  /*5450*/  LDCU.64 UR4, c[0x4][0x8] ;  /* 0x01000100ff0477ac */ /* 0x000ea20008000a00 */
[----:B-1----:R-:W-:Y:S01]  /*5460*/  MOV R5, UR9 ;  /* 0x0000000900057c02 */ /* 0x002fe20008000f00 */
[----:B------:R-:W-:Y:S01]  /*5470*/  IMAD.U32 R4, RZ, RZ, UR8 ;  /* 0x00000008ff047e24 */ /* 0x000fe2000f8e00ff */
[----:B----4-:R-:W-:Y:S01]  /*5480*/  MOV R7, UR7 ;  /* 0x0000000700077c02 */ /* 0x010fe20008000f00 */
[----:B------:R-:W-:Y:S01]  /*5490*/  IMAD.U32 R6, RZ, RZ, UR6 ;  /* 0x00000006ff067e24 */ /* 0x000fe2000f8e00ff */
[----:B--2---:R-:W-:Y:S01]  /*54a0*/  MOV R11, UR5 ;  /* 0x00000005000b7c02 */ /* 0x004fe20008000f00 */
[----:B------:R-:W-:Y:S02]  /*54b0*/  IMAD.U32 R10, RZ, RZ, UR4 ;  /* 0x00000004ff0a7e24 */ /* 0x000fe4000f8e00ff */
[----:B------:R-:W-:Y:S07]  /*54c0*/  LEPC R20, `(.L_x_83) ;  /* 0x000000001014794e */ /* 0x000fee0000000000 */
[----:B---3-5:R-:W-:Y:S05]  /*54d0*/  CALL.ABS.NOINC R14 ;  /* 0x000000000e007343 */ /* 0x028fea0003c00000 */
.L_x_83:
[----:B------:R-:W1:Y:S01]  /*54e0*/  LDCU.64 UR8, c[0x4][0x80] ;  /* 0x01001000ff0877ac */ /* 0x000e620008000a00 */
[----:B------:R-:W2:Y:S01]  /*54f0*/  LDC.64 R2, c[0x4][R2] ;  /* 0x0100000002027b82 */ /* 0x000ea20000000a00 */
[----:B------:R-:W-:Y:S02]  /*5500*/  HFMA2 R12, -RZ, RZ, 0, 5.9604644775390625e-08 ;  /* 0x00000001ff0c7431 */ /* 0x000fe400000001ff */
[----:B------:R-:W-:Y:S02]  /*5510*/  IMAD.MOV.U32 R8, RZ, RZ, 0x70 ;  /* 0x00000070ff087424 */ /* 0x000fe400078e00ff */
[----:B------:R-:W-:Y:S01]  /*5520*/  IMAD.MOV.U32 R13, RZ, RZ, RZ ;  /* 0x000000ffff0d7224 */ /* 0x000fe200078e00ff */
[----:B------:R-:W3:Y:S01]  /*5530*/  LDCU.64 UR6, c[0x4][0x88] ;  /* 0x01001100ff0677ac */ /* 0x000ee20008000a00 */
[----:B------:R-:W4:Y:S01]  /*5540*/  LDCU.64 UR4, c[0x4][0x8] ;  /* 0x01000100ff0477ac */ /* 0x000f220008000a00 */
[----:B-1----:R-:W-:Y:S02]  /*5550*/  MOV R4, UR8 ;  /* 0x0000000800047c02 */ /* 0x002fe40008000f00 */
[----:B------:R-:W-:Y:S02]  /*5560*/  MOV R5, UR9 ;  /* 0x0000000900057c02 */ /* 0x000fe40008000f00 */
[----:B---3--:R-:W-:Y:S01]  /*5570*/  MOV R7, UR7 ;  /* 0x0000000700077c02 */ /* 0x008fe20008000f00 */
[----:B------:R-:W-:Y:S01]  /*5580*/  IMAD.U32 R6, RZ, RZ, UR6 ;  /* 0x00000006ff067e24 */ /* 0x000fe2000f8e00ff */
[----:B----4-:R-:W-:Y:S01]  /*5590*/  MOV R11, UR5 ;  /* 0x00000005000b7c02 */ /* 0x010fe20008000f00 */
[----:B------:R-:W-:Y:S02]  /*55a0*/  IMAD.U32 R10, RZ, RZ, UR4 ;  /* 0x00000004ff0a7e24 */ /* 0x000fe4000f8e00ff */
[----:B------:R-:W-:Y:S07]  /*55b0*/  LEPC R20, `(.L_x_82) ;  /* 0x000000001014794e */ /* 0x000fee0000000000 */
[----:B--2---:R-:W-:Y:S05]  /*55c0*/  CALL.ABS.NOINC R2 ;  /* 0x0000000002007343 */ /* 0x004fea0003c00000 */
.L_x_82:
[----:B------:R-:W-:Y:S01]  /*55d0*/  ISETP.NE.U32.AND P4, PT, R58, RZ, PT ;  /* 0x000000ff3a00720c */ /* 0x000fe20003f85070 */
[----:B------:R-:W-:Y:S01]  /*55e0*/  UISETP.NE.AND UP2, UPT, UR53, URZ, UPT ;  /* 0x000000ff3500728c */ /* 0x000fe2000bf45270 */
[----:B------:R-:W-:Y:S01]  /*55f0*/  ISETP.NE.U32.AND P2, PT, RZ, UR38, PT ;  /* 0x00000026ff007c0c */ /* 0x000fe2000bf45070 */
[----:B------:R-:W-:Y:S01]  /*5600*/  UISETP.NE.U32.AND UP1, UPT, UR44, URZ, UPT ;  /* 0x000000ff2c00728c */ /* 0x000fe2000bf25070 */
[----:B------:R-:W-:Y:S01]  /*5610*/  ISETP.NE.AND.EX P4, PT, R59, RZ, PT, P4 ;  /* 0x000000ff3b00720c */ /* 0x000fe20003f85340 */
[----:B------:R-:W-:Y:S01]  /*5620*/  UPLOP3.LUT UP0, UPT, UPT, UPT, UPT, 0x40, 0x4 ;  /* 0x000000000004789c */ /* 0x000fe20003f0e870 */
[----:B------:R-:W-:Y:S01]  /*5630*/  ISETP.NE.AND.EX P2, PT, RZ, UR39, PT, P2 ;  /* 0x00000027ff007c0c */ /* 0x000fe2000bf45320 */
[----:B------:R-:W-:Y:S01]  /*5640*/  UISETP.NE.AND.EX UP1, UPT, UR45, URZ, UPT, UP1 ;  /* 0x000000ff2d00728c */ /* 0x000fe2000bf25310 */
[----:B------:R-:W-:Y:S04]  /*5650*/  PLOP3.LUT P1, PT, PT, PT, UP2, 0x80, 0x8 ;  /* 0x000000000008781c */ /* 0x000fe80003f2f028 */
[----:B------:R-:W-:Y:S06]  /*5660*/  @UP2 UPLOP3.LUT UP0, UPT, UPT, UPT, UP1, 0x80, 0x8 ;  /* 0x000000000008289c */ /* 0x000fec0003f0f010 */
[----:B------:R-:W-:Y:S01]  /*5670*/  PLOP3.LUT P0, PT, PT, PT, UP0, 0x80, 0x8 ;  /* 0x000000000008781c */ /* 0x000fe20003f0f008 */
[----:B------:R-:W-:Y:S01]  /*5680*/  @!UPT UIADD3 URZ, UPT, UPT, URZ, URZ, URZ ;  /* 0x000000fffffff290 */ /* 0x000fe2000fffe0ff */
[----:B------:R-:W-:Y:S11]  /*5690*/  BRA.U !UP1, `(.L_x_84) ;  /* 0x0000000109387547 */ /* 0x000ff6000b800000 */
[----:B------:R-:W-:Y:S01]  /*56a0*/  UISETP.NE.U32.AND UP0, UPT, UR38, URZ, UPT ;  /* 0x000000ff2600728c */ /* 0x000fe2000bf05070 */
[----:B------:R-:W-:Y:S02]  /*56b0*/  HFMA2 R0, -RZ, RZ, 0, 5.9604644775390625e-08 ;  /* 0x00000001ff007431 */ /* 0x000fe400000001ff */
[----:B------:R-:W-:Y:S01]  /*56c0*/  IMAD.MOV.U32 R64, RZ, RZ, 0x1 ;  /* 0x00000001ff407424 */ /* 0x000fe200078e00ff */
[----:B------:R-:W-:Y:S06]  /*56d0*/  UISETP.NE.AND.EX UP0, UPT, UR39, URZ, UPT, UP0 ;  /* 0x000000ff2700728c */ /* 0x000fec000bf05300 */
[----:B------:R-:W-:Y:S05]  /*56e0*/  PLOP3.LUT P3, PT, PT, PT, UP0, 0x80, 0x8 ;  /* 0x000000000008781c */ /* 0x000fea0003f6f008 */
[----:B------:R-:W1:Y:S01]  /*56f0*/  @UP0 LDCU.64 UR6, c[0x0][0x888] ;  /* 0x00011100ff0607ac */ /* 0x000e620008000a00 */
[----:B------:R-:W-:Y:S07]  /*5700*/  @UP0 UIMAD UR4, UR36, UR44, URZ ;  /* 0x0000002c240402a4 */ /* 0x000fee000f8e02ff */
[----:B------:R-:W-:Y:S01]  /*5710*/  @!P3 PRMT R64, R0, 0x7610, R64 ;  /* 0x000076100040b816 */ /* 0x000fe20000000040 */
[----:B-1----:R-:W-:Y:S03]  /*5720*/  @UP0 UIMAD.WIDE UR6, UR4, 0x4, UR6 ;  /* 0x00000004040608a5 */ /* 0x002fe6000f8e0206 */
[----:B------:R-:W1:Y:S03]  /*5730*/  @!UP0 LDCU UR4, c[0x0][0x880] ;  /* 0x00011000ff0487ac */ /* 0x000e660008000800 */
[----:B------:R-:W-:Y:S01]  /*5740*/  IMAD.U32 R2, RZ, RZ, UR6 ;  /* 0x00000006ff027e24 */ /* 0x000fe2000f8e00ff */
[----:B------:R-:W-:Y:S05]  /*5750*/  MOV R3, UR7 ;  /* 0x0000000700037c02 */ /* 0x000fea0008000f00 */
[----:B-----5:R2:W5:Y:S02]  /*5760*/  @P3 LDG.E R35, desc[UR46][R2.64] ;  /* 0x0000002e02233981 */ /* 0x020564000c1e1900 */
[----:B-12---:R-:W-:Y:S02]  /*5770*/  @!P3 IMAD.U32 R35, RZ, RZ, UR4 ;  /* 0x00000004ff23be24 */ /* 0x006fe4000f8e00ff */
.L_x_84:
[----:B------:R-:W-:Y:S05]  /*5780*/  @!P4 BRA `(.L_x_85) ;  /* 0x000000000020c947 */ /* 0x000fea0003800000 */
[----:B------:R-:W-:Y:S04]  /*5790*/  ISETP.NE.U32.AND P3, PT, R56, RZ, PT ;  /* 0x000000ff3800720c */ /* 0x000fe80003f65070 */
[----:B------:R-:W-:Y:S11]  /*57a0*/  ISETP.NE.AND.EX P3, PT, R57, RZ, PT, P3 ;  /* 0x000000ff3900720c */ /* 0x000ff60003f65330 */
[----:B------:R-:W-:Y:S02]  /*57b0*/  @!UPT UIADD3 URZ, UPT, UPT, URZ, URZ, URZ ;  /* 0x000000fffffff290 */ /* 0x000fe4000fffe0ff */
[----:B------:R-:W1:Y:S01]  /*57c0*/  @P3 LDC.64 R2, c[0x0][0x8a8] ;  /* 0x00022a00ff023b82 */ /* 0x000e620000000a00 */
[----:B------:R-:W-:Y:S04]  /*57d0*/  @P3 IMAD R0, R58, UR36, RZ ;  /* 0x000000243a003c24 */ /* 0x000fe8000f8e02ff */
[----:B-1----:R-:W-:Y:S05]  /*57e0*/  @P3 IMAD.WIDE R2, R0, 0x4, R2 ;  /* 0x0000000400023825 */ /* 0x002fea00078e0202 */
[----:B-----5:R1:W5:Y:S02]  /*57f0*/  @P3 LDG.E R33, desc[UR46][R2.64] ;  /* 0x0000002e02213981 */ /* 0x020364000c1e1900 */
[----:B-1----:R-:W2:Y:S02]  /*5800*/  @!P3 LDC R33, c[0x0][0x8a0] ;  /* 0x00022800ff21bb82 */ /* 0x002ea40000000800 */
.L_x_85:
[----:B-----5:R-:W-:Y:S01]  /*5810*/  FSETP.NEU.AND P3, PT, R35, RZ, PT ;  /* 0x000000ff2300720b */ /* 0x020fe20003f6d000 */
[----:B------:R-:W-:Y:S01]  /*5820*/  IMAD.U32 R2, RZ, RZ, UR56 ;  /* 0x00000038ff027e24 */ /* 0x000fe2000f8e00ff */
[----:B------:R-:W-:Y:S01]  /*5830*/  SEL R5, RZ, 0xffffffff, P2 ;  /* 0xffffffffff057807 */ /* 0x000fe20001000000 */
[----:B------:R-:W-:Y:S01]  /*5840*/  ULOP3.LUT UR4, UR51, 0x1, URZ, 0x3c, !UPT ;  /* 0x0000000133047892 */ /* 0x000fe2000f8e3cff */
[----:B------:R-:W-:Y:S01]  /*5850*/  @P1 LOP3.LUT P2, RZ, R64, 0xff, RZ, 0xc0, !PT ;  /* 0x000000ff40ff1812 */ /* 0x000fe2000784c0ff */
[----:B------:R-:W-:Y:S01]  /*5860*/  BSSY B1, `(.L_x_86) ;  /* 0x000004b000017945 */ /* 0x000fe20003800000 */
[----:B------:R-:W-:Y:S01]  /*5870*/  @P1 SEL R0, RZ, 0xffffffff, P3 ;  /* 0xffffffffff001807 */ /* 0x000fe20001800000 */
[----:B------:R-:W-:Y:S01]  /*5880*/  IMAD.MOV.U32 R85, RZ, RZ, 0x1 ;  /* 0x00000001ff557424 */ /* 0x000fe200078e00ff */
[----:B------:R-:W-:Y:S01]  /*5890*/  LEA R2, R2, UR48, 0x3 ;  /* 0x0000003002027c11 */ /* 0x000fe2000f8e18ff */
[----:B------:R-:W-:Y:S01]  /*58a0*/  IMAD.U32 R83, RZ, RZ, UR4 ;  /* 0x00000004ff537e24 */ /* 0x000fe2000f8e00ff */
[----:B------:R-:W-:Y:S01]  /*58b0*/  @P0 SEL R0, R5, R0, !P2 ;  /* 0x0000000005000207 */ /* 0x000fe20005000000 */
[----:B------:R-:W-:Y:S01]  /*58c0*/  IMAD.U32 R84, RZ, RZ, UR56 ;  /* 0x00000038ff547e24 */ /* 0x000fe2000f8e00ff */
[C---:B------:R-:W-:Y:S02]  /*58d0*/  LEA R82, R31.reuse, UR48, 0x3 ;  /* 0x000000301f527c11 */ /* 0x040fe4000f8e18ff */
[----:B------:R-:W-:Y:S02]  /*58e0*/  CS2R R54, SRZ ;  /* 0x0000000000367805 */ /* 0x000fe4000001ff00 */
[----:B------:R-:W-:Y:S02]  /*58f0*/  @P1 LOP3.LUT R0, R0, 0x1, RZ, 0xc0, !PT ;  /* 0x0000000100001812 */ /* 0x000fe400078ec0ff */
[----:B------:R-:W-:Y:S02]  /*5900*/  CS2R R52, SRZ ;  /* 0x0000000000347805 */ /* 0x000fe4000001ff00 */
[----:B------:R-:W-:Y:S02]  /*5910*/  SHF.L.U32 R3, R72, 0x1f, RZ ;  /* 0x0000001f48037819 */ /* 0x000fe400000006ff */
[----:B------:R-:W-:Y:S02]  /*5920*/  CS2R R50, SRZ ;  /* 0x0000000000327805 */ /* 0x000fe4000001ff00 */
[----:B------:R-:W-:Y:S02]  /*5930*/  ISETP.NE.U32.OR P5, PT, R0, 0x1, !P1 ;  /* 0x000000010000780c */ /* 0x000fe40004fa5470 */
[----:B------:R-:W-:Y:S02]  /*5940*/  CS2R R48, SRZ ;  /* 0x0000000000307805 */ /* 0x000fe4000001ff00 */
[----:B------:R-:W-:Y:S02]  /*5950*/  PLOP3.LUT P2, PT, PT, PT, UP1, 0x80, 0x8 ;  /* 0x000000000008781c */ /* 0x000fe40003f4f018 */
[----:B------:R-:W-:Y:S02]  /*5960*/  CS2R R46, SRZ ;  /* 0x00000000002e7805 */ /* 0x000fe4000001ff00 */
[----:B------:R-:W-:Y:S02]  /*5970*/  LEA.HI R34, R31, R31, RZ, 0x1 ;  /* 0x0000001f1f227211 */ /* 0x000fe400078f08ff */
[----:B------:R-:W-:Y:S02]  /*5980*/  CS2R R44, SRZ ;  /* 0x00000000002c7805 */ /* 0x000fe4000001ff00 */
[----:B------:R-:W-:Y:S02]  /*5990*/  LOP3.LUT P4, R77, R64, 0xff, RZ, 0xc0, !PT ;  /* 0x000000ff404d7812 */ /* 0x000fe4000788c0ff */
[----:B------:R-:W-:Y:S02]  /*59a0*/  CS2R R42, SRZ ;  /* 0x00000000002a7805 */ /* 0x000fe4000001ff00 */
[----:B------:R-:W-:Y:S02]  /*59b0*/  SEL R4, RZ, 0xffffffff, P3 ;  /* 0xffffffffff047807 */ /* 0x000fe40001800000 */
[----:B------:R-:W-:Y:S02]  /*59c0*/  CS2R R40, SRZ ;  /* 0x0000000000287805 */ /* 0x000fe4000001ff00 */
[----:B------:R-:W-:Y:S02]  /*59d0*/  P2R R79, PR, RZ, 0x20 ;  /* 0x00000020ff4f7803 */ /* 0x000fe40000000000 */
[----:B------:R-:W-:Y:S02]  /*59e0*/  @P5 SHF.L.U32 R0, R83, 0x1f, RZ ;  /* 0x0000001f53005819 */ /* 0x000fe400000006ff */
[----:B------:R-:W-:Y:S02]  /*59f0*/  @P2 SEL R4, R5, R4, !P4 ;  /* 0x0000000405042207 */ /* 0x000fe40006000000 */
[----:B------:R1:W3:Y:S02]  /*5a00*/  @P5 SYNCS.PHASECHK.TRANS64.TRYWAIT P1, [R2+URZ+0x40], R0 ;  /* 0x00004000020055a7 */ /* 0x0002e400080211ff */
[----:B------:R-:W-:Y:S04]  /*5a10*/  LOP3.LUT R4, R4, 0x1, RZ, 0xc0, !PT ;  /* 0x0000000104047812 */ /* 0x000fe800078ec0ff */
[----:B------:R-:W-:Y:S04]  /*5a20*/  ISETP.NE.U32.AND P2, PT, R4, 0x1, PT ;  /* 0x000000010400780c */ /* 0x000fe80003f45070 */
[----:B------:R-:W-:Y:S01]  /*5a30*/  P2R R86, PR, RZ, 0x4 ;  /* 0x00000004ff567803 */ /* 0x000fe20000000000 */
[----:B------:R4:W2:Y:S01]  /*5a40*/  SYNCS.PHASECHK.TRANS64.TRYWAIT P0, [R82+URZ+0xa0], R3 ;  /* 0x0000a003520075a7 */ /* 0x0008a200080011ff */
[C---:B-1----:R-:W-:Y:S01]  /*5a50*/  IMAD.SHL.U32 R0, R34.reuse, 0x20, RZ ;  /* 0x0000002022007824 */ /* 0x042fe200078e00ff */
[----:B------:R-:W-:Y:S04]  /*5a60*/  LOP3.LUT R34, R34, 0xffe, RZ, 0xc0, !PT ;  /* 0x00000ffe22227812 */ /* 0x000fe800078ec0ff */
[----:B------:R-:W-:Y:S01]  /*5a70*/  LOP3.LUT R0, R0, 0xffffffc0, RZ, 0xc0, !PT ;  /* 0xffffffc000007812 */ /* 0x000fe200078ec0ff */
[----:B------:R-:W-:Y:S04]  /*5a80*/  IMAD.IADD R34, R31, 0x1, -R34 ;  /* 0x000000011f227824 */ /* 0x000fe800078e0a22 */
[----:B------:R-:W-:Y:S04]  /*5a90*/  IMAD.IADD R0, R32, 0x1, R0 ;  /* 0x0000000120007824 */ /* 0x000fe800078e0200 */
[----:B------:R-:W-:Y:S01]  /*5aa0*/  IMAD R34, R34, 0x100000, R0 ;  /* 0x0010000022227824 */ /* 0x000fe200078e0200 */
[----:B---3--:R-:W-:Y:S01]  /*5ab0*/  @P5 SEL R85, RZ, 0x1, !P1 ;  /* 0x00000001ff555807 */ /* 0x008fe20004800000 */
[----:B----4-:R-:W-:Y:S06]  /*5ac0*/  @!P5 BRA `(.L_x_87) ;  /* 0x000000000090d947 */ /* 0x010fec0003800000 */
[----:B------:R-:W-:Y:S01]  /*5ad0*/  HFMA2 R47, -RZ, RZ, 0, 0 ;  /* 0x00000000ff2f7431 */ /* 0x000fe200000001ff */
[----:B------:R-:W-:Y:S01]  /*5ae0*/  ISETP.NE.AND P1, PT, R85, RZ, PT ;  /* 0x000000ff5500720c */ /* 0x000fe20003f25270 */
[----:B------:R-:W-:Y:S01]  /*5af0*/  IMAD.U32 R5, RZ, RZ, UR56 ;  /* 0x00000038ff057e24 */ /* 0x000fe2000f8e00ff */
[----:B------:R-:W-:Y:S11]  /*5b00*/  BSSY B0, `(.L_x_88) ;  /* 0x0000005000007945 */ /* 0x000ff60003800000 */
[----:B------:R-:W-:Y:S05]  /*5b10*/  @P1 BRA `(.L_x_89) ;  /* 0x00000000000c1947 */ /* 0x000fea0003800000 */
[----:B------:R-:W-:Y:S04]  /*5b20*/  SHF.L.U32 R0, R83, 0x1f, RZ ;  /* 0x0000001f53007819 */ /* 0x000fe800000006ff */
[----:B------:R-:W1:Y:S02]  /*5b30*/  SYNCS.PHASECHK.TRANS64.TRYWAIT P1, [R2+URZ+0x40], R0 ;  /* 0x00004000020075a7 */ /* 0x000e6400080211ff */
[----:B-1----:R-:W-:Y:S05]  /*5b40*/  @!P1 BRA `(.L_x_90) ;  /* 0x0000001c00389947 */ /* 0x002fea0003800000 */
.L_x_89:
[----:B------:R-:W-:Y:S05]  /*5b50*/  BSYNC B0 ;  /* 0x0000000000007941 */ /* 0x000fea0003800000 */
.L_x_88:
[----:B------:R-:W-:Y:S01]  /*5b60*/  ISETP.NE.AND P1, PT, R86, RZ, PT ;  /* 0x000000ff5600720c */ /* 0x000fe20003f25270 */
[----:B------:R-:W-:Y:S01]  /*5b70*/  IMAD.MOV.U32 R46, RZ, RZ, RZ ;  /* 0x000000ffff2e7224 */ /* 0x000fe200078e00ff */
[----:B------:R-:W-:Y:S02]  /*5b80*/  CS2R R44, SRZ ;  /* 0x00000000002c7805 */ /* 0x000fe4000001ff00 */
[----:B------:R-:W-:Y:S02]  /*5b90*/  CS2R R42, SRZ ;  /* 0x00000000002a7805 */ /* 0x000fe4000001ff00 */
[----:B------:R-:W-:Y:S02]  /*5ba0*/  CS2R R40, SRZ ;  /* 0x0000000000287805 */ /* 0x000fe4000001ff00 */
[----:B------:R-:W-:Y:S02]  /*5bb0*/  CS2R R50, SRZ ;  /* 0x0000000000327805 */ /* 0x000fe4000001ff00 */
[----:B------:R-:W-:Y:S02]  /*5bc0*/  CS2R R48, SRZ ;  /* 0x0000000000307805 */ /* 0x000fe4000001ff00 */
[----:B------:R-:W-:Y:S02]  /*5bd0*/  CS2R R54, SRZ ;  /* 0x0000000000367805 */ /* 0x000fe4000001ff00 */
[----:B------:R-:W-:Y:S01]  /*5be0*/  CS2R R52, SRZ ;  /* 0x0000000000347805 */ /* 0x000fe2000001ff00 */
[----:B------:R-:W-:Y:S01]  /*5bf0*/  @P1 IMAD R5, R5, 0x800, R68 ;  /* 0x0000080005051824 */ /* 0x000fe200078e0244 */
[----:B------:R-:W-:Y:S05]  /*5c00*/  @P1 WARPSYNC.ALL ;  /* 0x0000000000001948 */ /* 0x000fea0003800000 */
[----:B------:R-:W-:Y:S01]  /*5c10*/  @P1 LEA R5, R5, UR48, 0x2 ;  /* 0x0000003005051c11 */ /* 0x000fe2000f8e10ff */
[----:B------:R-:W-:Y:S04]  /*5c20*/  UIADD3 UR5, UPT, UPT, UR56, 0x1, URZ ;  /* 0x0000000138057890 */ /* 0x000fe8000fffe0ff */
[----:B------:R3:W4:Y:S01]  /*5c30*/  @P1 LDSM.16.M88.4 R40, [R5+0x400] ;  /* 0x000400000528183b */ /* 0x0007220000000200 */
[----:B------:R-:W-:Y:S01]  /*5c40*/  @P1 VIADD R4, R5, 0x400 ;  /* 0x0000040005041836 */ /* 0x000fe20000000000 */
[----:B------:R-:W-:Y:S01]  /*5c50*/  UISETP.NE.AND UP0, UPT, UR5, 0x3, UPT ;  /* 0x000000030500788c */ /* 0x000fe2000bf05270 */
[C-C-:B-1----:R-:W-:Y:S02]  /*5c60*/  @P1 IMAD R2, R74.reuse, 0x4, R5.reuse ;  /* 0x000000044a021824 */ /* 0x142fe400078e0205 */
[C---:B------:R-:W-:Y:S01]  /*5c70*/  @P1 IMAD R4, R73.reuse, 0x4, R4 ;  /* 0x0000000449041824 */ /* 0x040fe200078e0204 */
[----:B------:R-:W-:Y:S01]  /*5c80*/  USEL UR4, URZ, 0x1, UP0 ;  /* 0x00000001ff047887 */ /* 0x000fe20008000000 */
[----:B------:R-:W-:Y:S01]  /*5c90*/  @P1 IMAD R0, R73, 0x4, R5 ;  /* 0x0000000449001824 */ /* 0x000fe200078e0205 */
[----:B------:R3:W1:Y:S01]  /*5ca0*/  @P1 LDSM.16.M88.4 R44, [R2+0x400] ;  /* 0x00040000022c183b */ /* 0x0006620000000200 */
[----:B------:R-:W-:Y:S01]  /*5cb0*/  @P1 IMAD R4, R74, 0x4, R4 ;  /* 0x000000044a041824 */ /* 0x000fe200078e0204 */
[----:B------:R-:W-:Y:S02]  /*5cc0*/  USEL UR5, UR5, URZ, UP0 ;  /* 0x000000ff05057287 */ /* 0x000fe40008000000 */
[----:B------:R3:W1:Y:S01]  /*5cd0*/  @P1 LDSM.16.M88.4 R48, [R0+0x400] ;  /* 0x000400000030183b */ /* 0x0006620000000200 */
[----:B------:R-:W-:Y:S03]  /*5ce0*/  LOP3.LUT R83, R83, UR4, RZ, 0x3c, !PT ;  /* 0x0000000453537c12 */ /* 0x000fe6000f8e3cff */
[----:B------:R3:W1:Y:S01]  /*5cf0*/  @P1 LDSM.16.M88.4 R52, [R4] ;  /* 0x000000000434183b */ /* 0x0006620000000200 */
[----:B------:R-:W-:Y:S03]  /*5d00*/  IMAD.U32 R84, RZ, RZ, UR5 ;  /* 0x00000005ff547e24 */ /* 0x000fe6000f8e00ff */
.L_x_87:
[----:B------:R-:W-:Y:S05]  /*5d10*/  BSYNC B1 ;  /* 0x0000000000017941 */ /* 0x000fea0003800000 */
.L_x_86:
[----:B---3--:R-:W-:Y:S04]  /*5d20*/  SHF.R.U32.HI R0, RZ, 0x15, R34 ;  /* 0x00000015ff007819 */ /* 0x008fe80000011622 */
[----:B------:R-:W-:Y:S01]  /*5d30*/  LOP3.LUT P1, RZ, R0, 0x3, R69, 0x48, !PT ;  /* 0x0000000300ff7812 */ /* 0x000fe20007824845 */
[----:B------:R-:W-:Y:S01]  /*5d40*/  @!UPT UIADD3 URZ, UPT, UPT, URZ, URZ, URZ ;  /* 0x000000fffffff290 */ /* 0x000fe2000fffe0ff */
[----:B--2---:R-:W-:Y:S11]  /*5d50*/  @P0 BRA `(.L_x_91) ;  /* 0x0000000000080947 */ /* 0x004ff60003800000 */
[----:B------:R-:W2:Y:S02]  /*5d60*/  SYNCS.PHASECHK.TRANS64.TRYWAIT P0, [R82+URZ+0xa0], R3 ;  /* 0x0000a003520075a7 */ /* 0x000ea400080011ff */
[----:B--2---:R-:W-:Y:S05]  /*5d70*/  @!P0 BRA `(.L_x_92) ;  /* 0x0000001800c08947 */ /* 0x004fea0003800000 */
.L_x_91:
[----:B------:R-:W-:Y:S05]  /*5d80*/  @!P1 BRA `(.L_x_93) ;  /* 0x0000000000409947 */ /* 0x000fea0003800000 */
[----:B------:R-:W3:Y:S01]  /*5d90*/  LDCU.64 UR8, c[0x4][0x70] ;  /* 0x01000e00ff0877ac */ /* 0x000ee20008000a00 */
[----:B--2---:R-:W-:Y:S01]  /*5da0*/  MOV R3, 0x0 ;  /* 0x0000000000037802 */ /* 0x004fe20000000f00 */
[----:B------:R-:W-:Y:S02]  /*5db0*/  HFMA2 R12, -RZ, RZ, 0, 5.9604644775390625e-08 ;  /* 0x00000001ff0c7431 */ /* 0x000fe400000001ff */
[----:B------:R-:W-:Y:S02]  /*5dc0*/  IMAD.MOV.U32 R8, RZ, RZ, 0x192 ;  /* 0x00000192ff087424 */ /* 0x000fe400078e00ff */
[----:B------:R-:W-:Y:S01]  /*5dd0*/  IMAD.MOV.U32 R13, RZ, RZ, RZ ;  /* 0x000000ffff0d7224 */ /* 0x000fe200078e00ff */
[----:B------:R-:W2:Y:S01]  /*5de0*/  LDCU.64 UR6, c[0x4][0x78] ;  /* 0x01000f00ff0677ac */ /* 0x000ea20008000a00 */
[----:B------:R-:W1:Y:S01]  /*5df0*/  LDC.64 R2, c[0x4][R3] ;  /* 0x0100000003027b82 */ /* 0x000e620000000a00 */
[----:B------:R-:W5:Y:S01]  /*5e00*/  LDCU.64 UR4, c[0x4][0x10] ;  /* 0x01000200ff0477ac */ /* 0x000f620008000a00 */
[----:B---3--:R-:W-:Y:S01]  /*5e10*/  MOV R5, UR9 ;  /* 0x0000000900057c02 */ /* 0x008fe20008000f00 */
[----:B------:R-:W-:Y:S01]  /*5e20*/  IMAD.U32 R4, RZ, RZ, UR8 ;  /* 0x00000008ff047e24 */ /* 0x000fe2000f8e00ff */
[----:B--2---:R-:W-:Y:S01]  /*5e30*/  MOV R7, UR7 ;  /* 0x0000000700077c02 */ /* 0x004fe20008000f00 */
[----:B------:R-:W-:Y:S01]  /*5e40*/  IMAD.U32 R6, RZ, RZ, UR6 ;  /* 0x00000006ff067e24 */ /* 0x000fe2000f8e00ff */
[----:B-----5:R-:W-:Y:S01]  /*5e50*/  MOV R11, UR5 ;  /* 0x00000005000b7c02 */ /* 0x020fe20008000f00 */
[----:B------:R-:W-:Y:S02]  /*5e60*/  IMAD.U32 R10, RZ, RZ, UR4 ;  /* 0x00000004ff0a7e24 */ /* 0x000fe4000f8e00ff */
[----:B------:R-:W-:Y:S07]  /*5e70*/  LEPC R20, `(.L_x_93) ;  /* 0x000000001014794e */ /* 0x000fee0000000000 */
[----:B-1--4-:R-:W-:Y:S05]  /*5e80*/  CALL.ABS.NOINC R2 ;  /* 0x0000000002007343 */ /* 0x012fea0003c00000 */
.L_x_93:
[----:B------:R-:W-:Y:S05]  /*5e90*/  WARPSYNC.ALL ;  /* 0x0000000000007948 */ /* 0x000fea0003800000 */
[----:B------:R-:W-:Y:S01]  /*5ea0*/  R2UR UR4, R34 ;  /* 0x00000000220472ca */ /* 0x000fe200000e0000 */
[----:B------:R-:W-:Y:S01]  /*5eb0*/  BSSY.RECONVERGENT B0, `(.L_x_94) ;  /* 0x000003e000007945 */ /* 0x000fe20003800200 */
[----:B------:R-:W-:Y:S02]  /*5ec0*/  MOV R20, UR56 ;  /* 0x0000003800147c02 */ /* 0x000fe40008000f00 */
[----:B------:R-:W-:Y:S02]  /*5ed0*/  SHF.L.U32 R80, R74, 0x2, RZ ;  /* 0x000000024a507819 */ /* 0x000fe400000006ff */
[----:B------:R-:W-:Y:S02]  /*5ee0*/  LEA R20, R20, R68, 0xb ;  /* 0x0000004414147211 */ /* 0x000fe400078e58ff */
[----:B------:R-:W-:Y:S02]  /*5ef0*/  SHF.L.U32 R81, R73, 0x2, RZ ;  /* 0x0000000249517819 */ /* 0x000fe400000006ff */
[----:B------:R-:W-:Y:S02]  /*5f00*/  LEA R20, R20, UR48, 0x2 ;  /* 0x0000003014147c11 */ /* 0x000fe4000f8e10ff */
[----:B------:R-:W-:Y:S01]  /*5f10*/  ISETP.NE.AND P0, PT, R75, RZ, PT ;  /* 0x000000ff4b00720c */ /* 0x000fe20003f05270 */
[----:B------:R-:W3:Y:S02]  /*5f20*/  LDTM.16dp128bit.x8 R4, tmem[UR4] ;  /* 0x00000004000479ee */ /* 0x000ee40008180000 */
[C---:B---3--:R-:W-:Y:S01]  /*5f30*/  FMUL R0, R33.reuse, R4 ;  /* 0x0000000421007220 */ /* 0x048fe20000400000 */
[C---:B------:R-:W-:Y:S01]  /*5f40*/  FMUL R2, R33.reuse, R5 ;  /* 0x0000000521027220 */ /* 0x040fe20000400000 */
[C---:B--2---:R-:W-:Y:S01]  /*5f50*/  FMUL R3, R33.reuse, R6 ;  /* 0x0000000621037220 */ /* 0x044fe20000400000 */
[----:B------:R-:W-:Y:S01]  /*5f60*/  FMUL R7, R33, R7 ;  /* 0x0000000721077220 */ /* 0x000fe20000400000 */
[----:B----4-:R-:W-:Y:S01]  /*5f70*/  FFMA R36, R35, R40, R0 ;  /* 0x0000002823247223 */ /* 0x010fe20000000000 */
[----:B------:R-:W-:Y:S01]  /*5f80*/  FMUL R4, R33, R8 ;  /* 0x0000000821047220 */ /* 0x000fe20000400000 */
[----:B------:R-:W-:Y:S01]  /*5f90*/  FFMA R37, R35, R41, R2 ;  /* 0x0000002923257223 */ /* 0x000fe20000000002 */
[----:B------:R-:W-:Y:S01]  /*5fa0*/  FMUL R5, R33, R9 ;  /* 0x0000000921057220 */ /* 0x000fe20000400000 */
[----:B------:R-:W-:Y:S01]  /*5fb0*/  FFMA R38, R35, R42, R3 ;  /* 0x0000002a23267223 */ /* 0x000fe20000000003 */
[----:B------:R-:W-:Y:S01]  /*5fc0*/  FMUL R6, R33, R10 ;  /* 0x0000000a21067220 */ /* 0x000fe20000400000 */
[----:B------:R-:W-:Y:S01]  /*5fd0*/  FFMA R39, R35, R43, R7 ;  /* 0x0000002b23277223 */ /* 0x000fe20000000007 */
[----:B------:R-:W-:Y:S01]  /*5fe0*/  FMUL R11, R33, R11 ;  /* 0x0000000b210b7220 */ /* 0x000fe20000400000 */
[----:B-1----:R-:W-:Y:S01]  /*5ff0*/  FFMA R4, R35, R44, R4 ;  /* 0x0000002c23047223 */ /* 0x002fe20000000004 */
[----:B------:R-:W-:Y:S01]  /*6000*/  FMUL R8, R33, R12 ;  /* 0x0000000c21087220 */ /* 0x000fe20000400000 */
[----:B------:R-:W-:Y:S01]  /*6010*/  FFMA R5, R35, R45, R5 ;  /* 0x0000002d23057223 */ /* 0x000fe20000000005 */
[----:B------:R1:W-:Y:S01]  /*6020*/  STSM.16.M88.4 [R20+0x400], R36 ;  /* 0x0004002414007844 */ /* 0x0003e20000000200 */
[----:B------:R-:W-:Y:S01]  /*6030*/  FMUL R9, R33, R13 ;  /* 0x0000000d21097220 */ /* 0x000fe20000400000 */
[----:B------:R-:W-:Y:S01]  /*6040*/  FFMA R6, R35, R46, R6 ;  /* 0x0000002e23067223 */ /* 0x000fe20000000006 */
[C---:B------:R-:W-:Y:S01]  /*6050*/  FMUL R10, R33.reuse, R14 ;  /* 0x0000000e210a7220 */ /* 0x040fe20000400000 */
[----:B------:R-:W-:Y:S01]  /*6060*/  FMUL R13, R33, R17 ;  /* 0x00000011210d7220 */ /* 0x000fe20000400000 */
[C---:B------:R-:W-:Y:S01]  /*6070*/  IADD3 R17, PT, PT, R80.reuse, 0x400, R20 ;  /* 0x0000040050117810 */ /* 0x040fe20007ffe014 */
[----:B------:R-:W-:Y:S01]  /*6080*/  FFMA R7, R35, R47, R11 ;  /* 0x0000002f23077223 */ /* 0x000fe2000000000b */
[----:B------:R-:W-:Y:S01]  /*6090*/  FMUL R15, R33, R15 ;  /* 0x0000000f210f7220 */ /* 0x000fe20000400000 */
[----:B------:R-:W-:Y:S01]  /*60a0*/  FFMA R8, R35, R48, R8 ;  /* 0x0000003023087223 */ /* 0x000fe20000000008 */
[----:B------:R-:W-:Y:S01]  /*60b0*/  FMUL R12, R33, R16 ;  /* 0x00000010210c7220 */ /* 0x000fe20000400000 */
[C---:B------:R-:W-:Y:S01]  /*60c0*/  FFMA R9, R35.reuse, R49, R9 ;  /* 0x0000003123097223 */ /* 0x040fe20000000009 */
[----:B------:R1:W-:Y:S01]  /*60d0*/  STSM.16.M88.4 [R17], R4 ;  /* 0x0000000411007844 */ /* 0x0003e20000000200 */
[----:B------:R-:W-:Y:S01]  /*60e0*/  FFMA R10, R35, R50, R10 ;  /* 0x00000032230a7223 */ /* 0x000fe2000000000a */
[----:B------:R-:W-:Y:S01]  /*60f0*/  FMUL R14, R33, R18 ;  /* 0x00000012210e7220 */ /* 0x000fe20000400000 */
[----:B------:R-:W-:Y:S01]  /*6100*/  IADD3 R16, PT, PT, R81, 0x400, R20 ;  /* 0x0000040051107810 */ /* 0x000fe20007ffe014 */
[----:B------:R-:W-:Y:S01]  /*6110*/  FFMA R11, R35, R51, R15 ;  /* 0x00000033230b7223 */ /* 0x000fe2000000000f */
[----:B------:R-:W-:Y:S01]  /*6120*/  FMUL R19, R33, R19 ;  /* 0x0000001321137220 */ /* 0x000fe20000400000 */
[C---:B------:R-:W-:Y:S01]  /*6130*/  FFMA R12, R35.reuse, R52, R12 ;  /* 0x00000034230c7223 */ /* 0x040fe2000000000c */
[C---:B------:R-:W-:Y:S01]  /*6140*/  FFMA R13, R35.reuse, R53, R13 ;  /* 0x00000035230d7223 */ /* 0x040fe2000000000d */
[C---:B------:R-:W-:Y:S01]  /*6150*/  FFMA R14, R35.reuse, R54, R14 ;  /* 0x00000036230e7223 */ /* 0x040fe2000000000e */
[----:B------:R1:W-:Y:S01]  /*6160*/  STSM.16.M88.4 [R16], R8 ;  /* 0x0000000810007844 */ /* 0x0003e20000000200 */
[----:B------:R-:W-:Y:S01]  /*6170*/  IADD3 R0, PT, PT, R80, R16, RZ ;  /* 0x0000001050007210 */ /* 0x000fe20007ffe0ff */
[----:B------:R-:W-:Y:S05]  /*6180*/  FFMA R15, R35, R55, R19 ;  /* 0x00000037230f7223 */ /* 0x000fea0000000013 */
[----:B------:R1:W-:Y:S01]  /*6190*/  STSM.16.M88.4 [R0], R12 ;  /* 0x0000000c00007844 */ /* 0x0003e20000000200 */
[----:B------:R-:W-:Y:S01]  /*61a0*/  @!PT LDS RZ, [RZ] ;  /* 0x00000000fffff984 */ /* 0x000fe20000000800 */
[----:B------:R-:W-:Y:S01]  /*61b0*/  @!PT LDS RZ, [RZ] ;  /* 0x00000000fffff984 */ /* 0x000fe20000000800 */
[----:B------:R-:W-:Y:S01]  /*61c0*/  @!PT LDS RZ, [RZ] ;  /* 0x00000000fffff984 */ /* 0x000fe20000000800 */
[----:B------:R-:W-:Y:S01]  /*61d0*/  @!PT LDS RZ, [RZ] ;  /* 0x00000000fffff984 */ /* 0x000fe20000000800 */
[----:B------:R2:W-:Y:S06]  /*61e0*/  MEMBAR.ALL.CTA ;  /* 0x0000000000007992 */ /* 0x0005ec0000008000 */
[----:B--2---:R-:W2:Y:S02]  /*61f0*/  FENCE.VIEW.ASYNC.S ;  /* 0x00000000000073c6 */ /* 0x004ea40000000000 */
[----:B--2---:R-:W-:Y:S06]  /*6200*/  BAR.SYNC.DEFER_BLOCKING 0x1, 0x80 ;  /* 0x0042000000007b1d */ /* 0x004fec0000010000 */
[----:B------:R-:W-:Y:S05]  /*6210*/  @P0 BRA `(.L_x_95) ;  /* 0x00000000001c0947 */ /* 0x000fea0003800000 */
[----:B------:R-:W-:Y:S02]  /*6220*/  UIADD3 UR6, UP0, UPT, UR54, 0x680, URZ ;  /* 0x0000068036067890 */ /* 0x000fe4000ff1e0ff */
[----:B------:R-:W-:Y:S02]  /*6230*/  ULEA UR4, UR56, UR48, 0xd ;  /* 0x0000003038047291 */ /* 0x000fe4000f8e68ff */
[----:B------:R-:W-:Y:S02]  /*6240*/  UIADD3.X UR7, UPT, UPT, URZ, UR55, URZ, UP0, !UPT ;  /* 0x00000037ff077290 */ /* 0x000fe400087fe4ff */
[----:B------:R-:W-:Y:S01]  /*6250*/  UIADD3 UR40, UPT, UPT, UR4, 0x400, URZ ;  /* 0x0000040004287890 */ /* 0x000fe2000fffe0ff */
[----:B------:R-:W-:Y:S08]  /*6260*/  UMOV UR43, UR36 ;  /* 0x00000024002b7c82 */ /* 0x000ff00008000000 */
[----:B------:R2:W-:Y:S02]  /*6270*/  UTMASTG.3D [UR40], [UR6] ;  /* 0x00000028060073b5 */ /* 0x0005e40008010000 */
[----:B--2---:R0:W-:Y:S02]  /*6280*/  UTMACMDFLUSH ;  /* 0x00000000000079b7 */ /* 0x0041e40000000000 */
.L_x_95:
[----:B------:R-:W-:Y:S05]  /*6290*/  BSYNC.RECONVERGENT B0 ;  /* 0x0000000000007941 */ /* 0x000fea0003800200 */
.L_x_94:
[----:B------:R-:W-:Y:S01]  /*62a0*/  UIADD3 UR40, UPT, UPT, UR56, 0x1, URZ ;  /* 0x0000000138287890 */ /* 0x000fe2000fffe0ff */
[----:B------:R-:W-:Y:S03]  /*62b0*/  BSSY.RECONVERGENT B0, `(.L_x_96) ;  /* 0x0000005000007945 */ /* 0x000fe60003800200 */
[----:B------:R-:W-:Y:S04]  /*62c0*/  UISETP.NE.AND UP0, UPT, UR40, 0x3, UPT ;  /* 0x000000032800788c */ /* 0x000fe8000bf05270 */
[----:B------:R-:W-:Y:S01]  /*62d0*/  USEL UR43, UR40, URZ, UP0 ;  /* 0x000000ff282b7287 */ /* 0x000fe20008000000 */
[----:B------:R-:W-:Y:S11]  /*62e0*/  @P0 BRA `(.L_x_97) ;  /* 0x0000000000040947 */ /* 0x000ff60003800000 */
[----:B------:R-:W-:Y:S04]  /*62f0*/  DEPBAR.LE SB0, 0x1 ;  /* 0x000080400000791a */ /* 0x000fe80000000000 */
.L_x_97:
[----:B------:R-:W-:Y:S05]  /*6300*/  BSYNC.RECONVERGENT B0 ;  /* 0x0000000000007941 */ /* 0x000fea0003800200 */
.L_x_96:
[----:B------:R-:W-:Y:S01]  /*6310*/  BAR.SYNC.DEFER_BLOCKING 0x1, 0x80 ;  /* 0x0042000000007b1d */ /* 0x000fe20000010000 */
[----:B------:R-:W-:Y:S01]  /*6320*/  ISETP.NE.AND P1, PT, R79, RZ, PT ;  /* 0x000000ff4f00720c */ /* 0x000fe20003f25270 */
[----:B------:R-:W-:Y:S01]  /*6330*/  UISETP.NE.AND UP0, UPT, UR50, URZ, UPT ;  /* 0x000000ff3200728c */ /* 0x000fe2000bf05270 */
[----:B------:R-:W-:Y:S11]  /*6340*/  LEA R2, R84, UR48, 0x3 ;  /* 0x0000003054027c11 */ /* 0x000ff6000f8e18ff */
[----:B------:R-:W-:Y:S01]  /*6350*/  @P1 SHF.L.U32 R3, R83, 0x1f, RZ ;  /* 0x0000001f53031819 */ /* 0x000fe200000006ff */
[----:B------:R-:W-:Y:S06]  /*6360*/  BRA.U !UP0, `(.L_x_98) ;  /* 0x0000000108247547 */ /* 0x000fec000b800000 */
[----:B-1----:R-:W-:Y:S01]  /*6370*/  IMAD.U32 R4, RZ, RZ, UR49 ;  /* 0x00000031ff047e24 */ /* 0x002fe2000f8e00ff */
[----:B------:R-:W-:Y:S01]  /*6380*/  MOV R0, UR37 ;  /* 0x0000002500007c02 */ /* 0x000fe20008000f00 */
[----:B------:R-:W-:Y:S03]  /*6390*/  UIADD3 UR49, UPT, UPT, UR49, 0x1, URZ ;  /* 0x0000000131317890 */ /* 0x000fe6000fffe0ff */
[----:B------:R-:W-:Y:S01]  /*63a0*/  @P1 LEA R4, R4, UR48, 0x3 ;  /* 0x0000003004041c11 */ /* 0x000fe2000f8e18ff */
[----:B------:R-:W-:Y:S04]  /*63b0*/  UISETP.NE.AND UP0, UPT, UR49, 0x3, UPT ;  /* 0x000000033100788c */ /* 0x000fe8000bf05270 */
[----:B------:R-:W-:Y:S01]  /*63c0*/  @P1 VIADD R4, R4, 0x58 ;  /* 0x0000005804041836 */ /* 0x000fe20000000000 */
[----:B------:R-:W-:Y:S04]  /*63d0*/  USEL UR49, UR49, URZ, UP0 ;  /* 0x000000ff31317287 */ /* 0x000fe80008000000 */
[----:B------:R-:W-:Y:S04]  /*63e0*/  @P1 PRMT R0, R0, 0x654, R4 ;  /* 0x0000065400001816 */ /* 0x000fe80000000004 */
[----:B------:R2:W-:Y:S04]  /*63f0*/  @P1 SYNCS.ARRIVE.TRANS64.RED.A1T0 RZ, [R0+URZ], RZ ;  /* 0x000000ff00ff19a7 */ /* 0x0005e800081004ff */
.L_x_98:
[----:B------:R-:W3:Y:S01]  /*6400*/  @P1 SYNCS.PHASECHK.TRANS64.TRYWAIT P0, [R2+URZ+0x40], R3 ;  /* 0x00004003020015a7 */ /* 0x000ee200080011ff */
[----:B------:R-:W-:Y:S01]  /*6410*/  BSSY B1, `(.L_x_99) ;  /* 0x0000017000017945 */ /* 0x000fe20003800000 */
[----:B---3--:R-:W-:Y:S03]  /*6420*/  @P1 SEL R85, RZ, 0x1, !P0 ;  /* 0x00000001ff551807 */ /* 0x008fe60004000000 */
[----:B------:R-:W-:Y:S05]  /*6430*/  @!P1 BRA `(.L_x_100) ;  /* 0x0000000000509947 */ /* 0x000fea0003800000 */
[----:B------:R-:W-:Y:S01]  /*6440*/  ISETP.NE.AND P1, PT, R86, RZ, PT ;  /* 0x000000ff5600720c */ /* 0x000fe20003f25270 */
[----:B------:R-:W-:Y:S01]  /*6450*/  BSSY B0, `(.L_x_101) ;  /* 0x000000a000007945 */ /* 0x000fe20003800000 */
[----:B------:R-:W-:Y:S11]  /*6460*/  ISETP.NE.AND P0, PT, R85, RZ, PT ;  /* 0x000000ff5500720c */ /* 0x000ff60003f05270 */
[----:B-1----:R-:W-:Y:S05]  /*6470*/  @P1 IMAD R4, R84, 0x800, R68 ;  /* 0x0000080054041824 */ /* 0x002fea00078e0244 */
[----:B------:R-:W-:Y:S05]  /*6480*/  @P1 LEA R4, R4, UR48, 0x2 ;  /* 0x0000003004041c11 */ /* 0x000fea000f8e10ff */
[--C-:B--2---:R-:W-:Y:S02]  /*6490*/  @P1 IMAD.IADD R0, R81, 0x1, R4.reuse ;  /* 0x0000000151001824 */ /* 0x104fe400078e0204 */
[----:B------:R-:W-:Y:S01]  /*64a0*/  @P1 IMAD.IADD R3, R80, 0x1, R4 ;  /* 0x0000000150031824 */ /* 0x000fe200078e0204 */
[----:B------:R-:W-:Y:S06]  /*64b0*/  @P0 BRA `(.L_x_102) ;  /* 0x00000000000c0947 */ /* 0x000fec0003800000 */
[----:B------:R-:W-:Y:S04]  /*64c0*/  SHF.L.U32 R83, R83, 0x1f, RZ ;  /* 0x0000001f53537819 */ /* 0x000fe800000006ff */
[----:B------:R-:W1:Y:S02]  /*64d0*/  SYNCS.PHASECHK.TRANS64.TRYWAIT P0, [R2+URZ+0x40], R83 ;  /* 0x00004053020075a7 */ /* 0x000e6400080011ff */
[----:B-1----:R-:W-:Y:S05]  /*64e0*/  @!P0 BRA `(.L_x_103) ;  /* 0x0000001000f88947 */ /* 0x002fea0003800000 */
.L_x_102:
[----:B------:R-:W-:Y:S05]  /*64f0*/  BSYNC B0 ;  /* 0x0000000000007941 */ /* 0x000fea0003800000 */
.L_x_101:
[----:B------:R-:W-:Y:S11]  /*6500*/  ISETP.NE.AND P0, PT, R86, RZ, PT ;  /* 0x000000ff5600720c */ /* 0x000ff60003f05270 */
[----:B------:R-:W-:Y:S02]  /*6510*/  @!UPT UIADD3 URZ, UPT, UPT, URZ, URZ, URZ ;  /* 0x000000fffffff290 */ /* 0x000fe4000fffe0ff */
[----:B-1----:R-:W-:Y:S01]  /*6520*/  @P0 IADD3 R2, PT, PT, R80, R0, RZ ;  /* 0x0000000050020210 */ /* 0x002fe20007ffe0ff */
[----:B------:R-:W-:Y:S05]  /*6530*/  @P0 WARPSYNC.ALL ;  /* 0x0000000000000948 */ /* 0x000fea0003800000 */
[----:B------:R3:W4:Y:S04]  /*6540*/  @P0 LDSM.16.M88.4 R40, [R4+0x400] ;  /* 0x000400000428083b */ /* 0x0007280000000200 */
[----:B------:R3:W1:Y:S04]  /*6550*/  @P0 LDSM.16.M88.4 R44, [R3+0x400] ;  /* 0x00040000032c083b */ /* 0x0006680000000200 */
[----:B------:R3:W2:Y:S04]  /*6560*/  @P0 LDSM.16.M88.4 R48, [R0+0x400] ;  /* 0x000400000030083b */ /* 0x0006a80000000200 */
[----:B------:R3:W1:Y:S02]  /*6570*/  @P0 LDSM.16.M88.4 R52, [R2+0x400] ;  /* 0x000400000234083b */ /* 0x0006640000000200 */
.L_x_100:
[----:B------:R-:W-:Y:S05]  /*6580*/  BSYNC B1 ;  /* 0x0000000000017941 */ /* 0x000fea0003800000 */
.L_x_99:
[----:B-123--:R-:W-:Y:S05]  /*6590*/  VIADD R0, R34, 0x20 ;  /* 0x0000002022007836 */ /* 0x00efea0000000000 */
[----:B------:R-:W-:Y:S04]  /*65a0*/  SHF.R.U32.HI R0, RZ, 0x15, R0 ;  /* 0x00000015ff007819 */ /* 0x000fe80000011600 */
[----:B------:R-:W-:Y:S11]  /*65b0*/  LOP3.LUT P0, RZ, R0, 0x3, R69, 0x48, !PT ;  /* 0x0000000300ff7812 */ /* 0x000ff60007804845 */
[----:B------:R-:W-:Y:S02]  /*65c0*/  @!UPT UIADD3 URZ, UPT, UPT, URZ, URZ, URZ ;  /* 0x000000fffffff290 */ /* 0x000fe4000fffe0ff */
[----:B------:R-:W-:Y:S05]  /*65d0*/  @!P0 BRA `(.L_x_104) ;  /* 0x0000000000408947 */ /* 0x000fea0003800000 */
[----:B------:R-:W1:Y:S01]  /*65e0*/  LDCU.64 UR8, c[0x4][0x70] ;  /* 0x01000e00ff0877ac */ /* 0x000e620008000a00 */
[----:B------:R-:W-:Y:S01]  /*65f0*/  MOV R3, 0x0 ;  /* 0x0000000000037802 */ /* 0x000fe20000000f00 */
[----:B------:R-:W-:Y:S02]  /*6600*/  HFMA2 R12, -RZ, RZ, 0, 5.9604644775390625e-08 ;  /* 0x00000001ff0c7431 */ /* 0x000fe400000001ff */
[----:B------:R-:W-:Y:S02]  /*6610*/  IMAD.MOV.U32 R8, RZ, RZ, 0x192 ;  /* 0x00000192ff087424 */ /* 0x000fe400078e00ff */
[----:B------:R-:W-:Y:S01]  /*6620*/  IMAD.MOV.U32 R13, RZ, RZ, RZ ;  /* 0x000000ffff0d7224 */ /* 0x000fe200078e00ff */
[----:B------:R-:W2:Y:S01]  /*6630*/  LDCU.64 UR6, c[0x4][0x78] ;  /* 0x01000f00ff0677ac */ /* 0x000ea20008000a00 */
[----:B------:R-:W3:Y:S01]  /*6640*/  LDC.64 R2, c[0x4][R3] ;  /* 0x0100000003027b82 */ /* 0x000ee20000000a00 */
[----:B------:R-:W5:Y:S01]  /*6650*/  LDCU.64 UR4, c[0x4][0x10] ;  /* 0x01000200ff0477ac */ /* 0x000f620008000a00 */
[----:B-1----:R-:W-:Y:S01]  /*6660*/  MOV R5, UR9 ;  /* 0x0000000900057c02 */ /* 0x002fe20008000f00 */
[----:B------:R-:W-:Y:S01]  /*6670*/  IMAD.U32 R4, RZ, RZ, UR8 ;  /* 0x00000008ff047e24 */ /* 0x000fe2000f8e00ff */
[----:B--2---:R-:W-:Y:S01]  /*6680*/  MOV R7, UR7 ;  /* 0x0000000700077c02 */ /* 0x004fe20008000f00 */
[----:B------:R-:W-:Y:S01]  /*6690*/  IMAD.U32 R6, RZ, RZ, UR6 ;  /* 0x00000006ff067e24 */ /* 0x000fe2000f8e00ff */
[----:B-----5:R-:W-:Y:S01]  /*66a0*/  MOV R11, UR5 ;  /* 0x00000005000b7c02 */ /* 0x020fe20008000f00 */
[----:B------:R-:W-:Y:S02]  /*66b0*/  IMAD.U32 R10, RZ, RZ, UR4 ;  /* 0x00000004ff0a7e24 */ /* 0x000fe4000f8e00ff */
[----:B------:R-:W-:Y:S07]  /*66c0*/  LEPC R20, `(.L_x_104) ;  /* 0x000000001014794e */ /* 0x000fee0000000000 */
[----:B---34-:R-:W-:Y:S05]  /*66d0*/  CALL.ABS.NOINC R2 ;  /* 0x0000000002007343 */ /* 0x018fea0003c00000 */
.L_x_104:
[----:B------:R-:W-:Y:S01]  /*66e0*/  ISETP.NE.AND P0, PT, R75, RZ, PT ;  /* 0x000000ff4b00720c */ /* 0x000fe20003f05270 */
[----:B------:R-:W-:Y:S05]  /*66f0*/  WARPSYNC.ALL ;  /* 0x0000000000007948 */ /* 0x000fea0003800000 */
[----:B------:R-:W-:Y:S01]  /*6700*/  R2UR UR4, R34 ;  /* 0x00000000220472ca */ /* 0x000fe200000e0000 */
[----:B------:R-:W-:Y:S01]  /*6710*/  BSSY.RECONVERGENT B0, `(.L_x_105) ;  /* 0x0000042000007945 */ /* 0x000fe20003800200 */
[----:B------:R-:W-:Y:S11]  /*6720*/  R2UR UR5, R82 ;  /* 0x00000000520572ca */ /* 0x000ff600000e0000 */
[----:B------:R-:W1:Y:S01]  /*6730*/  LDTM.16dp128bit.x8 R4, tmem[UR4+0x20] ;  /* 0x00002004000479ee */ /* 0x000e620008180000 */
[----:B------:R-:W-:Y:S01]  /*6740*/  NOP ;  /* 0x0000000000007918 */ /* 0x000fe20000000000 */
[----:B------:R-:W-:Y:S04]  /*6750*/  UIADD3 UR5, UPT, UPT, UR5, 0xc0, URZ ;  /* 0x000000c005057890 */ /* 0x000fe8000fffe0ff */
[----:B------:R-:W-:Y:S09]  /*6760*/  UPRMT UR5, UR37, 0x654, UR5 ;  /* 0x0000065425057896 */ /* 0x000ff20008000005 */
[----:B-1----:R-:W-:Y:S01]  /*6770*/  SYNCS.ARRIVE.TRANS64.RED.A1T0 RZ, [UR5], RZ ;  /* 0x000000ffffff79a7 */ /* 0x002fe20008100405 */
[C---:B------:R-:W-:Y:S01]  /*6780*/  FMUL R0, R33.reuse, R4 ;  /* 0x0000000421007220 */ /* 0x040fe20000400000 */
[C---:B------:R-:W-:Y:S01]  /*6790*/  FMUL R2, R33.reuse, R5 ;  /* 0x0000000521027220 */ /* 0x040fe20000400000 */
[C---:B------:R-:W-:Y:S01]  /*67a0*/  FMUL R3, R33.reuse, R6 ;  /* 0x0000000621037220 */ /* 0x040fe20000400000 */
[----:B------:R-:W-:Y:S01]  /*67b0*/  FMUL R7, R33, R7 ;  /* 0x0000000721077220 */ /* 0x000fe20000400000 */
[----:B----4-:R-:W-:Y:S01]  /*67c0*/  FFMA R36, R35, R40, R0 ;  /* 0x0000002823247223 */ /* 0x010fe20000000000 */
[----:B------:R-:W-:Y:S01]  /*67d0*/  MOV R0, UR43 ;  /* 0x0000002b00007c02 */ /* 0x000fe20008000f00 */
[----:B------:R-:W-:Y:S01]  /*67e0*/  FMUL R4, R33, R8 ;  /* 0x0000000821047220 */ /* 0x000fe20000400000 */
[----:B------:R-:W-:Y:S01]  /*67f0*/  FFMA R37, R35, R41, R2 ;  /* 0x0000002923257223 */ /* 0x000fe20000000002 */
[----:B------:R-:W-:Y:S01]  /*6800*/  FMUL R5, R33, R9 ;  /* 0x0000000921057220 */ /* 0x000fe20000400000 */
[----:B------:R-:W-:Y:S01]  /*6810*/  LEA R0, R0, R68, 0xb ;  /* 0x0000004400007211 */ /* 0x000fe200078e58ff */
[----:B------:R-:W-:Y:S01]  /*6820*/  FFMA R38, R35, R42, R3 ;  /* 0x0000002a23267223 */ /* 0x000fe20000000003 */
[----:B------:R-:W-:Y:S01]  /*6830*/  FMUL R6, R33, R10 ;  /* 0x0000000a21067220 */ /* 0x000fe20000400000 */
[----:B------:R-:W-:Y:S01]  /*6840*/  FFMA R39, R35, R43, R7 ;  /* 0x0000002b23277223 */ /* 0x000fe20000000007 */
[----:B------:R-:W-:Y:S01]  /*6850*/  LEA R0, R0, UR48, 0x2 ;  /* 0x0000003000007c11 */ /* 0x000fe2000f8e10ff */
[----:B------:R-:W-:Y:S01]  /*6860*/  FMUL R11, R33, R11 ;  /* 0x0000000b210b7220 */ /* 0x000fe20000400000 */
[----:B------:R-:W-:Y:S01]  /*6870*/  FFMA R4, R35, R44, R4 ;  /* 0x0000002c23047223 */ /* 0x000fe20000000004 */
[----:B------:R-:W-:Y:S01]  /*6880*/  FMUL R8, R33, R12 ;  /* 0x0000000c21087220 */ /* 0x000fe20000400000 */
[----:B------:R-:W-:Y:S01]  /*6890*/  FFMA R5, R35, R45, R5 ;  /* 0x0000002d23057223 */ /* 0x000fe20000000005 */
[----:B------:R1:W-:Y:S01]  /*68a0*/  STSM.16.M88.4 [R0+0x400], R36 ;  /* 0x0004002400007844 */ /* 0x0003e20000000200 */
[----:B------:R-:W-:Y:S01]  /*68b0*/  FMUL R9, R33, R13 ;  /* 0x0000000d21097220 */ /* 0x000fe20000400000 */
[----:B------:R-:W-:Y:S01]  /*68c0*/  FFMA R6, R35, R46, R6 ;  /* 0x0000002e23067223 */ /* 0x000fe20000000006 */
[----:B------:R-:W-:Y:S01]  /*68d0*/  FMUL R10, R33, R14 ;  /* 0x0000000e210a7220 */ /* 0x000fe20000400000 */
[----:B------:R-:W-:Y:S01]  /*68e0*/  FFMA R7, R35, R47, R11 ;  /* 0x0000002f23077223 */ /* 0x000fe2000000000b */
[C---:B------:R-:W-:Y:S01]  /*68f0*/  IADD3 R2, PT, PT, R80.reuse, 0x400, R0 ;  /* 0x0000040050027810 */ /* 0x040fe20007ffe000 */
[----:B------:R-:W-:Y:S01]  /*6900*/  FMUL R15, R33, R15 ;  /* 0x0000000f210f7220 */ /* 0x000fe20000400000 */
[----:B------:R-:W-:Y:S01]  /*6910*/  FFMA R8, R35, R48, R8 ;  /* 0x0000003023087223 */ /* 0x000fe20000000008 */
[----:B------:R-:W-:Y:S01]  /*6920*/  FMUL R12, R33, R16 ;  /* 0x00000010210c7220 */ /* 0x000fe20000400000 */
[----:B------:R-:W-:Y:S01]  /*6930*/  FFMA R9, R35, R49, R9 ;  /* 0x0000003123097223 */ /* 0x000fe20000000009 */
[----:B------:R1:W-:Y:S01]  /*6940*/  STSM.16.M88.4 [R2], R4 ;  /* 0x0000000402007844 */ /* 0x0003e20000000200 */
[----:B------:R-:W-:Y:S01]  /*6950*/  FMUL R13, R33, R17 ;  /* 0x00000011210d7220 */ /* 0x000fe20000400000 */
[----:B------:R-:W-:Y:S01]  /*6960*/  FFMA R10, R35, R50, R10 ;  /* 0x00000032230a7223 */ /* 0x000fe2000000000a */
[----:B------:R-:W-:Y:S01]  /*6970*/  FMUL R14, R33, R18 ;  /* 0x00000012210e7220 */ /* 0x000fe20000400000 */
[----:B------:R-:W-:Y:S01]  /*6980*/  FFMA R11, R35, R51, R15 ;  /* 0x00000033230b7223 */ /* 0x000fe2000000000f */
[----:B------:R-:W-:Y:S01]  /*6990*/  IADD3 R81, PT, PT, R81, 0x400, R0 ;  /* 0x0000040051517810 */ /* 0x000fe20007ffe000 */
[----:B------:R-:W-:Y:S01]  /*69a0*/  FMUL R19, R33, R19 ;  /* 0x0000001321137220 */ /* 0x000fe20000400000 */
[C---:B------:R-:W-:Y:S01]  /*69b0*/  FFMA R12, R35.reuse, R52, R12 ;  /* 0x00000034230c7223 */ /* 0x040fe2000000000c */
[C---:B------:R-:W-:Y:S01]  /*69c0*/  FFMA R13, R35.reuse, R53, R13 ;  /* 0x00000035230d7223 */ /* 0x040fe2000000000d */
[C---:B------:R-:W-:Y:S01]  /*69d0*/  FFMA R14, R35.reuse, R54, R14 ;  /* 0x00000036230e7223 */ /* 0x040fe2000000000e */
[----:B------:R1:W-:Y:S01]  /*69e0*/  STSM.16.M88.4 [R81], R8 ;  /* 0x0000000851007844 */ /* 0x0003e20000000200 */
[----:B------:R-:W-:Y:S01]  /*69f0*/  FFMA R15, R35, R55, R19 ;  /* 0x00000037230f7223 */ /* 0x000fe20000000013 */
[----:B------:R-:W-:Y:S05]  /*6a00*/  IADD3 R80, PT, PT, R80, R81, RZ ;  /* 0x0000005150507210 */ /* 0x000fea0007ffe0ff */
        /* <DEDUP_REMOVED lines=11> */
[----:B------:R-:W-:Y:S02]  /*6ac0*/  UIADD3 UR5, UPT, UPT, UR41, 0x20, URZ ;  /* 0x0000002029057890 */ /* 0x000fe4000fffe0ff */
[----:B------:R-:W-:Y:S02]  /*6ad0*/  UIADD3 UR4, UPT, UPT, UR10, 0x400, URZ ;  /* 0x000004000a047890 */ /* 0x000fe4000fffe0ff */
[----:B------:R-:W-:Y:S01]  /*6ae0*/  UIADD3.X UR9, UPT, UPT, URZ, UR55, URZ, UP0, !UPT ;  /* 0x00000037ff097290 */ /* 0x000fe200087fe4ff */
[----:B------:R-:W-:Y:S01]  /*6af0*/  UMOV UR6, UR42 ;  /* 0x0000002a00067c82 */ /* 0x000fe20008000000 */
[----:B------:R-:W-:Y:S07]  /*6b00*/  UMOV UR7, UR36 ;  /* 0x0000002400077c82 */ /* 0x000fee0008000000 */
[----:B------:R2:W-:Y:S02]  /*6b10*/  UTMASTG.3D [UR4], [UR8] ;  /* 0x00000004080073b5 */ /* 0x0005e40008010000 */
[----:B--2---:R0:W-:Y:S02]  /*6b20*/  UTMACMDFLUSH ;  /* 0x00000000000079b7 */ /* 0x0041e40000000000 */
.L_x_106:
[----:B------:R-:W-:Y:S05]  /*6b30*/  BSYNC.RECONVERGENT B0 ;  /* 0x0000000000007941 */ /* 0x000fea0003800200 */
.L_x_105:
[----:B------:R-:W-:Y:S01]  /*6b40*/  UIADD3 UR43, UPT, UPT, UR43, 0x1, URZ ;  /* 0x000000012b2b7890 */ /* 0x000fe2000fffe0ff */
[----:B------:R-:W-:Y:S03]  /*6b50*/  BSSY.RECONVERGENT B0, `(.L_x_107) ;  /* 0x0000008000007945 */ /* 0x000fe60003800200 */
[----:B------:R-:W-:Y:S04]  /*6b60*/  UISETP.NE.AND UP0, UPT, UR43, 0x3, UPT ;  /* 0x000000032b00788c */ /* 0x000fe8000bf05270 */
[----:B------:R-:W-:Y:S02]  /*6b70*/  UISETP.EQ.XOR UP1, UPT, UR40, 0x3, !UP0 ;  /* 0x000000032800788c */ /* 0x000fe4000c722a70 */
[----:B------:R-:W-:Y:S02]  /*6b80*/  USEL UR56, UR43, URZ, UP0 ;  /* 0x000000ff2b387287 */ /* 0x000fe40008000000 */
[----:B------:R-:W-:Y:S04]  /*6b90*/  USEL UR4, URZ, 0x1, !UP1 ;  /* 0x00000001ff047887 */ /* 0x000fe8000c800000 */
[----:B------:R-:W-:Y:S01]  /*6ba0*/  ULOP3.LUT UR51, UR51, UR4, URZ, 0x3c, !UPT ;  /* 0x0000000433337292 */ /* 0x000fe2000f8e3cff */
[----:B------:R-:W-:Y:S11]  /*6bb0*/  @P0 BRA `(.L_x_108) ;  /* 0x0000000000040947 */ /* 0x000ff60003800000 */
[----:B------:R-:W-:Y:S04]  /*6bc0*/  DEPBAR.LE SB0, 0x1 ;  /* 0x000080400000791a */ /* 0x000fe80000000000 */
.L_x_108:
[----:B------:R-:W-:Y:S05]  /*6bd0*/  BSYNC.RECONVERGENT B0 ;  /* 0x0000000000007941 */ /* 0x000fea0003800200 */
.L_x_107:
[----:B------:R-:W-:Y:S01]  /*6be0*/  BAR.SYNC.DEFER_BLOCKING 0x1, 0x80 ;  /* 0x0042000000007b1d */ /* 0x000fe20000010000 */
[----:B------:R-:W-:Y:S01]  /*6bf0*/  UISETP.NE.AND UP0, UPT, UR50, -0x2, UPT ;  /* 0xfffffffe3200788c */ /* 0x000fe2000bf05270 */
[----:B------:R-:W-:Y:S08]  /*6c00*/  IADD3 R31, PT, PT, R31, 0x1, RZ ;  /* 0x000000011f1f7810 */ /* 0x000ff00007ffe0ff */
[----:B------:R-:W-:Y:S05]  /*6c10*/  BRA.U !UP0, `(.L_x_109) ;  /* 0x0000000108287547 */ /* 0x000fea000b800000 */
[----:B------:R-:W-:Y:S01]  /*6c20*/  ISETP.NE.AND P0, PT, R79, RZ, PT ;  /* 0x000000ff4f00720c */ /* 0x000fe20003f05270 */
[----:B-1----:R-:W-:Y:S01]  /*6c30*/  IMAD.U32 R2, RZ, RZ, UR49 ;  /* 0x00000031ff027e24 */ /* 0x002fe2000f8e00ff */
[----:B------:R-:W-:Y:S01]  /*6c40*/  UIADD3 UR49, UPT, UPT, UR49, 0x1, URZ ;  /* 0x0000000131317890 */ /* 0x000fe2000fffe0ff */
[----:B------:R-:W-:Y:S03]  /*6c50*/  IMAD.U32 R0, RZ, RZ, UR37 ;  /* 0x00000025ff007e24 */ /* 0x000fe6000f8e00ff */
[----:B------:R-:W-:Y:S04]  /*6c60*/  UISETP.NE.AND UP0, UPT, UR49, 0x3, UPT ;  /* 0x000000033100788c */ /* 0x000fe8000bf05270 */
[----:B------:R-:W-:Y:S03]  /*6c70*/  USEL UR49, UR49, URZ, UP0 ;  /* 0x000000ff31317287 */ /* 0x000fe60008000000 */
[----:B------:R-:W-:Y:S05]  /*6c80*/  @P0 LEA R2, R2, UR48, 0x3 ;  /* 0x0000003002020c11 */ /* 0x000fea000f8e18ff */
[----:B------:R-:W-:Y:S05]  /*6c90*/  @P0 VIADD R2, R2, 0x58 ;  /* 0x0000005802020836 */ /* 0x000fea0000000000 */
[----:B------:R-:W-:Y:S04]  /*6ca0*/  @P0 PRMT R0, R0, 0x654, R2 ;  /* 0x0000065400000816 */ /* 0x000fe80000000002 */
[----:B------:R2:W-:Y:S03]  /*6cb0*/  @P0 SYNCS.ARRIVE.TRANS64.RED.A1T0 RZ, [R0+URZ], RZ ;  /* 0x000000ff00ff09a7 */ /* 0x0005e600081004ff */
.L_x_109:
[----:B------:R-:W-:Y:S01]  /*6cc0*/  ISETP.NE.AND P2, PT, R76, RZ, PT ;  /* 0x000000ff4c00720c */ /* 0x000fe20003f45270 */
[----:B------:R-:W-:Y:S01]  /*6cd0*/  UIADD3 UR50, UPT, UPT, UR50, 0x2, URZ ;  /* 0x0000000232327890 */ /* 0x000fe2000fffe0ff */
[----:B------:R-:W-:Y:S01]  /*6ce0*/  ISETP.NE.AND P0, PT, R78, 0x2, PT ;  /* 0x000000024e00780c */ /* 0x000fe20003f05270 */
[----:B-1----:R-:W-:Y:S01]  /*6cf0*/  IMAD.IADD R14, R29, 0x1, R62 ;  /* 0x000000011d0e7824 */ /* 0x002fe200078e023e */
[----:B------:R-:W-:Y:S01]  /*6d00*/  ISETP.NE.AND P1, PT, R31, 0x4, PT ;  /* 0x000000041f00780c */ /* 0x000fe20003f25270 */
[----:B------:R-:W-:Y:S01]  /*6d10*/  IMAD.IADD R15, R30, 0x1, R63 ;  /* 0x000000011e0f7824 */ /* 0x000fe200078e023f */
[----:B------:R-:W-:Y:S02]  /*6d20*/  SEL R2, RZ, 0x1, P0 ;  /* 0x00000001ff027807 */ /* 0x000fe40000000000 */
[----:B--2---:R-:W-:Y:S02]  /*6d30*/  SEL R0, RZ, 0x1, P1 ;  /* 0x00000001ff007807 */ /* 0x004fe40000800000 */
[----:B------:R-:W-:Y:S02]  /*6d40*/  LOP3.LUT R71, R71, R2, RZ, 0x3c, !PT ;  /* 0x0000000247477212 */ /* 0x000fe400078e3cff */
[----:B------:R-:W-:Y:S02]  /*6d50*/  LOP3.LUT R72, R72, R0, RZ, 0x3c, !PT ;  /* 0x0000000048487212 */ /* 0x000fe400078e3cff */
[----:B------:R-:W-:Y:S02]  /*6d60*/  @P2 R2UR UR36, R70 ;  /* 0x00000000462422ca */ /* 0x000fe400000e0000 */
[----:B------:R-:W-:Y:S02]  /*6d70*/  SEL R78, R78, RZ, P0 ;  /* 0x000000ff4e4e7207 */ /* 0x000fe40000000000 */
[----:B------:R-:W-:Y:S01]  /*6d80*/  SEL R31, R31, RZ, P1 ;  /* 0x000000ff1f1f7207 */ /* 0x000fe20000800000 */
[----:B------:R-:W-:Y:S10]  /*6d90*/  @P2 BRA `(.L_x_110) ;  /* 0xffffffe000342947 */ /* 0x000ff4000383ffff */
[----:B------:R-:W-:-:S09]  /*6da0*/  UISETP.NE.AND UP0, UPT, UR53, URZ, UPT ;  /* 0x000000ff3500728c */ /* 0x000fd2000bf05270 */
[----:B------:R-:W-:Y:S05]  /*6db0*/  BRA.U !UP0, `(.L_x_111) ;  /* 0x0000000108487547 */ /* 0x000fea000b800000 */
[----:B------:R-:W1:Y:S02]  /*6dc0*/  LDCU.64 UR4, c[0x0][0x890] ;  /* 0x00011200ff0477ac */ /* 0x000e640008000a00 */
[----:B-1----:R-:W-:-:S04]  /*6dd0*/  UISETP.NE.U32.AND UP0, UPT, UR4, URZ, UPT ;  /* 0x000000ff0400728c */ /* 0x002fc8000bf05070 */
[----:B------:R-:W-:-:S09]  /*6de0*/  UISETP.NE.AND.EX UP0, UPT, UR5, URZ, UPT, UP0 ;  /* 0x000000ff0500728c */ /* 0x000fd2000bf05300 */
[----:B------:R-:W-:Y:S05]  /*6df0*/  BRA.U UP0, `(.L_x_112) ;  /* 0x00000001000c7547 */ /* 0x000fea000b800000 */
[----:B------:R-:W-:-:S13]  /*6e00*/  FSETP.NEU.AND P0, PT, R35, RZ, PT ;  /* 0x000000ff2300720b */ /* 0x000fda0003f0d000 */
[----:B------:R-:W-:Y:S05]  /*6e10*/  @!P0 EXIT ;  /* 0x000000000000894d */ /* 0x000fea0003800000 */
[----:B------:R-:W-:Y:S05]  /*6e20*/  BRA `(.L_x_111) ;  /* 0x00000000002c7947 */ /* 0x000fea0003800000 */
.L_x_112:
[----:B------:R-:W-:Y:S01]  /*6e30*/  ISETP.NE.AND P0, PT, R77, RZ, PT ;  /* 0x000000ff4d00720c */ /* 0x000fe20003f05270 */
[----:B------:R-:W-:-:S12]  /*6e40*/  BSSY.RECONVERGENT B0, `(.L_x_111) ;  /* 0x0000009000007945 */ /* 0x000fd80003800200 */
[----:B------:R-:W-:Y:S05]  /*6e50*/  @P0 BRA `(.L_x_113) ;  /* 0x0000000000140947 */ /* 0x000fea0003800000 */
[----:B------:R-:W1:Y:S02]  /*6e60*/  LDCU.64 UR4, c[0x0][0x888] ;  /* 0x00011100ff0477ac */ /* 0x000e640008000a00 */
[----:B-1----:R-:W-:-:S04]  /*6e70*/  ISETP.NE.U32.AND P0, PT, RZ, UR4, PT ;  /* 0x00000004ff007c0c */ /* 0x002fc8000bf05070 */
[----:B------:R-:W-:-:S13]  /*6e80*/  ISETP.NE.AND.EX P0, PT, RZ, UR5, PT, P0 ;  /* 0x00000005ff007c0c */ /* 0x000fda000bf05300 */
[----:B------:R-:W-:Y:S05]  /*6e90*/  @!P0 EXIT ;  /* 0x000000000000894d */ /* 0x000fea0003800000 */
[----:B------:R-:W-:Y:S05]  /*6ea0*/  BRA `(.L_x_114) ;  /* 0x0000000000087947 */ /* 0x000fea0003800000 */
.L_x_113:
[----:B------:R-:W-:-:S13]  /*6eb0*/  FSETP.NEU.AND P0, PT, R35, RZ, PT ;  /* 0x000000ff2300720b */ /* 0x000fda0003f0d000 */
[----:B------:R-:W-:Y:S05]  /*6ec0*/  @!P0 EXIT ;  /* 0x000000000000894d */ /* 0x000fea0003800000 */
.L_x_114:
[----:B------:R-:W-:Y:S05]  /*6ed0*/  BSYNC.RECONVERGENT B0 ;  /* 0x0000000000007941 */ /* 0x000fea0003800200 */
.L_x_111:
[----:B------:R-:W-:Y:S01]  /*6ee0*/  ULEA UR4, UR49, UR48, 0x3 ;  /* 0x0000003031047291 */ /* 0x000fe2000f8e18ff */
[----:B------:R-:W-:-:S04]  /*6ef0*/  DEPBAR.LE SB0, 0x0 ;  /* 0x000080000000791a */ /* 0x000fc80000000000 */
[----:B------:R-:W-:-:S04]  /*6f00*/  UIADD3 UR4, UPT, UPT, UR4, 0x58, URZ ;  /* 0x0000005804047890 */ /* 0x000fc8000fffe0ff */
[----:B------:R-:W-:-:S09]  /*6f10*/  UPRMT UR4, UR37, 0x654, UR4 ;  /* 0x0000065425047896 */ /* 0x000fd20008000004 */
[----:B------:R-:W-:Y:S01]  /*6f20*/  SYNCS.ARRIVE.TRANS64.RED.A1T0 RZ, [UR4], RZ ;  /* 0x000000ffffff79a7 */ /* 0x000fe20008100404 */
[----:B------:R-:W-:Y:S05]  /*6f30*/  EXIT ;  /* 0x000000000000794d */ /* 0x000fea0003800000 */
.L_x_19:
[----:B--2---:R2:W1:Y:S02]  /*6f40*/  SYNCS.PHASECHK.TRANS64.TRYWAIT P0, [R2+URZ+0xf0], R3 ;  /* 0x0000f003020075a7 */ /* 0x00446400080011ff */
[----:B-1----:R-:W-:Y:S05]  /*6f50*/  @!P0 NANOSLEEP.SYNCS 0x989680 ;  /* 0x009896800000895d */ /* 0x002fea0003900000 */
[----:B------:R-:W1:Y:S02]  /*6f60*/  @!P0 SYNCS.PHASECHK.TRANS64 P0, [R2+URZ+0xf0], R3 ;  /* 0x0000f003020085a7 */ /* 0x000e6400080010ff */
[----:B-1----:R-:W-:Y:S05]  /*6f70*/  @!P0 BRA `(.L_x_19) ;  /* 0xfffffffc00f08947 */ /* 0x002fea000383ffff */
[----:B------:R-:W-:Y:S05]  /*6f80*/  BRA `(.L_x_115) ;  /* 0xffffffa4008c7947 */ /* 0x000fea000383ffff */
.L_x_22:
[----:B-1----:R-:W-:-:S07]  /*6f90*/  MOV R2, UR33 ;  /* 0x0000002100027c02 */ /* 0x002fce0008000f00 */
.L_x_116:
[----:B-1----:R1:W2:Y:S02]  /*6fa0*/  SYNCS.PHASECHK.TRANS64.TRYWAIT P0, [R2+URZ+0x20], R4 ;  /* 0x00002004020075a7 */ /* 0x0022a400080011ff */
[----:B--2---:R-:W-:Y:S05]  /*6fb0*/  @!P0 NANOSLEEP.SYNCS 0x989680 ;  /* 0x009896800000895d */ /* 0x004fea0003900000 */
[----:B------:R-:W2:Y:S02]  /*6fc0*/  @!P0 SYNCS.PHASECHK.TRANS64 P0, [R2+URZ+0x20], R4 ;  /* 0x00002004020085a7 */ /* 0x000ea400080010ff */
[----:B--2---:R-:W-:Y:S05]  /*6fd0*/  @!P0 BRA `(.L_x_116) ;  /* 0xfffffffc00f08947 */ /* 0x004fea000383ffff */
[----:B------:R-:W-:Y:S05]  /*6fe0*/  BRA `(.L_x_21) ;  /* 0xffffffa400dc7947 */ /* 0x000fea000383ffff */
.L_x_28:
[----:B-1----:R-:W-:-:S07]  /*6ff0*/  MOV R2, UR33 ;  /* 0x0000002100027c02 */ /* 0x002fce0008000f00 */
.L_x_117:
[----:B-1----:R1:W2:Y:S02]  /*7000*/  SYNCS.PHASECHK.TRANS64.TRYWAIT P0, [R2+URZ+0x20], R4 ;  /* 0x00002004020075a7 */ /* 0x0022a400080011ff */
[----:B--2---:R-:W-:Y:S05]  /*7010*/  @!P0 NANOSLEEP.SYNCS 0x989680 ;  /* 0x009896800000895d */ /* 0x004fea0003900000 */
[----:B------:R-:W2:Y:S02]  /*7020*/  @!P0 SYNCS.PHASECHK.TRANS64 P0, [R2+URZ+0x20], R4 ;  /* 0x00002004020085a7 */ /* 0x000ea400080010ff */
[----:B--2---:R-:W-:Y:S05]  /*7030*/  @!P0 BRA `(.L_x_117) ;  /* 0xfffffffc00f08947 */ /* 0x004fea000383ffff */
[----:B------:R-:W-:Y:S05]  /*7040*/  BRA `(.L_x_27) ;  /* 0xffffffa800b07947 */ /* 0x000fea000383ffff */
.L_x_32:
[----:B-1----:R1:W2:Y:S02]  /*7050*/  SYNCS.PHASECHK.TRANS64.TRYWAIT P0, [R2+URZ+0x80], R3 ;  /* 0x00008003020075a7 */ /* 0x0022a400080011ff */
[----:B--2---:R-:W-:Y:S05]  /*7060*/  @!P0 NANOSLEEP.SYNCS 0x989680 ;  /* 0x009896800000895d */ /* 0x004fea0003900000 */
[----:B------:R-:W2:Y:S02]  /*7070*/  @!P0 SYNCS.PHASECHK.TRANS64 P0, [R2+URZ+0x80], R3 ;  /* 0x00008003020085a7 */ /* 0x000ea400080010ff */
[----:B--2---:R-:W-:Y:S05]  /*7080*/  @!P0 BRA `(.L_x_32) ;  /* 0xfffffffc00f08947 */ /* 0x004fea000383ffff */
[----:B------:R-:W-:Y:S05]  /*7090*/  BRA `(.L_x_118) ;  /* 0xffffffac00647947 */ /* 0x000fea000383ffff */
.L_x_36:
[----:B----4-:R-:W-:-:S07]  /*70a0*/  MOV R0, UR5 ;  /* 0x0000000500007c02 */ /* 0x010fce0008000f00 */
.L_x_119:
[----:B-1----:R1:W2:Y:S02]  /*70b0*/  SYNCS.PHASECHK.TRANS64.TRYWAIT P0, [R0+URZ], R2 ;  /* 0x00000002000075a7 */ /* 0x0022a400080011ff */
[----:B--2---:R-:W-:Y:S05]  /*70c0*/  @!P0 NANOSLEEP.SYNCS 0x989680 ;  /* 0x009896800000895d */ /* 0x004fea0003900000 */
[----:B------:R-:W2:Y:S02]  /*70d0*/  @!P0 SYNCS.PHASECHK.TRANS64 P0, [R0+URZ], R2 ;  /* 0x00000002000085a7 */ /* 0x000ea400080010ff */
[----:B--2---:R-:W-:Y:S05]  /*70e0*/  @!P0 BRA `(.L_x_119) ;  /* 0xfffffffc00f08947 */ /* 0x004fea000383ffff */
[----:B------:R-:W-:Y:S05]  /*70f0*/  BRA `(.L_x_120) ;  /* 0xffffffb000d47947 */ /* 0x000fea000383ffff */
.L_x_37:
[----:B----4-:R-:W-:-:S07]  /*7100*/  MOV R0, UR5 ;  /* 0x0000000500007c02 */ /* 0x010fce0008000f00 */
.L_x_121:
[----:B-1----:R1:W2:Y:S02]  /*7110*/  SYNCS.PHASECHK.TRANS64.TRYWAIT P0, [R0+URZ], R3 ;  /* 0x00000003000075a7 */ /* 0x0022a400080011ff */
[----:B--2---:R-:W-:Y:S05]  /*7120*/  @!P0 NANOSLEEP.SYNCS 0x989680 ;  /* 0x009896800000895d */ /* 0x004fea0003900000 */
[----:B------:R-:W2:Y:S02]  /*7130*/  @!P0 SYNCS.PHASECHK.TRANS64 P0, [R0+URZ], R3 ;  /* 0x00000003000085a7 */ /* 0x000ea400080010ff */
[----:B--2---:R-:W-:Y:S05]  /*7140*/  @!P0 BRA `(.L_x_121) ;  /* 0xfffffffc00f08947 */ /* 0x004fea000383ffff */
[----:B------:R-:W-:Y:S05]  /*7150*/  BRA `(.L_x_122) ;  /* 0xffffffb000e07947 */ /* 0x000fea000383ffff */
.L_x_38:
[----:B----4-:R-:W-:-:S07]  /*7160*/  MOV R0, UR5 ;  /* 0x0000000500007c02 */ /* 0x010fce0008000f00 */
.L_x_123:
[----:B-1----:R1:W2:Y:S02]  /*7170*/  SYNCS.PHASECHK.TRANS64.TRYWAIT P0, [R0+URZ], R3 ;  /* 0x00000003000075a7 */ /* 0x0022a400080011ff */
[----:B--2---:R-:W-:Y:S05]  /*7180*/  @!P0 NANOSLEEP.SYNCS 0x989680 ;  /* 0x009896800000895d */ /* 0x004fea0003900000 */
[----:B------:R-:W2:Y:S02]  /*7190*/  @!P0 SYNCS.PHASECHK.TRANS64 P0, [R0+URZ], R3 ;  /* 0x00000003000085a7 */ /* 0x000ea400080010ff */
[----:B--2---:R-:W-:Y:S05]  /*71a0*/  @!P0 BRA `(.L_x_123) ;  /* 0xfffffffc00f08947 */ /* 0x004fea000383ffff */
[----:B------:R-:W-:Y:S05]  /*71b0*/  BRA `(.L_x_124) ;  /* 0xffffffb000ec7947 */ /* 0x000fea000383ffff */
.L_x_41:
[----:B-1----:R1:W2:Y:S02]  /*71c0*/  SYNCS.PHASECHK.TRANS64.TRYWAIT P0, [R0+URZ+0xe0], R4 ;  /* 0x0000e004000075a7 */ /* 0x0022a400080011ff */
[----:B--2---:R-:W-:Y:S05]  /*71d0*/  @!P0 NANOSLEEP.SYNCS 0x989680 ;  /* 0x009896800000895d */ /* 0x004fea0003900000 */
[----:B------:R-:W2:Y:S02]  /*71e0*/  @!P0 SYNCS.PHASECHK.TRANS64 P0, [R0+URZ+0xe0], R4 ;  /* 0x0000e004000085a7 */ /* 0x000ea400080010ff */
[----:B--2---:R-:W-:Y:S05]  /*71f0*/  @!P0 BRA `(.L_x_41) ;  /* 0xfffffffc00f08947 */ /* 0x004fea000383ffff */
[----:B------:R-:W-:Y:S05]  /*7200*/  BRA `(.L_x_125) ;  /* 0xffffffb400487947 */ /* 0x000fea000383ffff */
.L_x_42:
[----:B------:R-:W-:-:S07]  /*7210*/  MOV R0, UR5 ;  /* 0x0000000500007c02 */ /* 0x000fce0008000f00 */
.L_x_126:
[----:B-1----:R1:W2:Y:S02]  /*7220*/  SYNCS.PHASECHK.TRANS64.TRYWAIT P0, [R0+URZ+0x90], R5 ;  /* 0x00009005000075a7 */ /* 0x0022a400080011ff */
[----:B--2---:R-:W-:Y:S05]  /*7230*/  @!P0 NANOSLEEP.SYNCS 0x989680 ;  /* 0x009896800000895d */ /* 0x004fea0003900000 */
[----:B------:R-:W2:Y:S02]  /*7240*/  @!P0 SYNCS.PHASECHK.TRANS64 P0, [R0+URZ+0x90], R5 ;  /* 0x00009005000085a7 */ /* 0x000ea400080010ff */
[----:B--2---:R-:W-:Y:S05]  /*7250*/  @!P0 BRA `(.L_x_126) ;  /* 0xfffffffc00f08947 */ /* 0x004fea000383ffff */
[----:B------:R-:W-:Y:S05]  /*7260*/  BRA `(.L_x_127) ;  /* 0xffffffb400587947 */ /* 0x000fea000383ffff */
.L_x_43:
[----:B-1----:R1:W2:Y:S02]  /*7270*/  SYNCS.PHASECHK.TRANS64.TRYWAIT P1, [R0+URZ+0x80], R4 ;  /* 0x00008004000075a7 */ /* 0x0022a400080211ff */
[----:B--2---:R-:W-:Y:S05]  /*7280*/  @!P1 NANOSLEEP.SYNCS 0x989680 ;  /* 0x009896800000995d */ /* 0x004fea0003900000 */
[----:B------:R-:W2:Y:S02]  /*7290*/  @!P1 SYNCS.PHASECHK.TRANS64 P1, [R0+URZ+0x80], R4 ;  /* 0x00008004000095a7 */ /* 0x000ea400080210ff */
[----:B--2---:R-:W-:Y:S05]  /*72a0*/  @!P1 BRA `(.L_x_43) ;  /* 0xfffffffc00f09947 */ /* 0x004fea000383ffff */
[----:B------:R-:W-:Y:S05]  /*72b0*/  BRA `(.L_x_128) ;  /* 0xffffffb400887947 */ /* 0x000fea000383ffff */
.L_x_46:
[----:B------:R-:W-:-:S07]  /*72c0*/  MOV R0, UR5 ;  /* 0x0000000500007c02 */ /* 0x000fce0008000f00 */
.L_x_129:
[----:B-1----:R1:W2:Y:S02]  /*72d0*/  SYNCS.PHASECHK.TRANS64.TRYWAIT P0, [R0+URZ+0x90], R2 ;  /* 0x00009002000075a7 */ /* 0x0022a400080011ff */
[----:B--2---:R-:W-:Y:S05]  /*72e0*/  @!P0 NANOSLEEP.SYNCS 0x989680 ;  /* 0x009896800000895d */ /* 0x004fea0003900000 */
[----:B------:R-:W2:Y:S02]  /*72f0*/  @!P0 SYNCS.PHASECHK.TRANS64 P0, [R0+URZ+0x90], R2 ;  /* 0x00009002000085a7 */ /* 0x000ea400080010ff */
[----:B--2---:R-:W-:Y:S05]  /*7300*/  @!P0 BRA `(.L_x_129) ;  /* 0xfffffffc00f08947 */ /* 0x004fea000383ffff */
[----:B------:R-:W-:Y:S05]  /*7310*/  BRA `(.L_x_45) ;  /* 0xffffffb400dc7947 */ /* 0x000fea000383ffff */
.L_x_53:
[----:B-1----:R1:W2:Y:S02]  /*7320*/  SYNCS.PHASECHK.TRANS64.TRYWAIT P1, [R0+URZ+0x80], R2 ;  /* 0x00008002000075a7 */ /* 0x0022a400080211ff */
[----:B--2---:R-:W-:Y:S05]  /*7330*/  @!P1 NANOSLEEP.SYNCS 0x989680 ;  /* 0x009896800000995d */ /* 0x004fea0003900000 */
[----:B------:R-:W2:Y:S02]  /*7340*/  @!P1 SYNCS.PHASECHK.TRANS64 P1, [R0+URZ+0x80], R2 ;  /* 0x00008002000095a7 */ /* 0x000ea400080210ff */
[----:B--2---:R-:W-:Y:S05]  /*7350*/  @!P1 BRA `(.L_x_53) ;  /* 0xfffffffc00f09947 */ /* 0x004fea000383ffff */
[----:B------:R-:W-:Y:S05]  /*7360*/  BRA `(.L_x_130) ;  /* 0xffffffbc006c7947 */ /* 0x000fea000383ffff */
.L_x_54:
[----:B------:R-:W-:-:S07]  /*7370*/  MOV R2, UR6 ;  /* 0x0000000600027c02 */ /* 0x000fce0008000f00 */
.L_x_131:
[----:B-1----:R1:W2:Y:S02]  /*7380*/  SYNCS.PHASECHK.TRANS64.TRYWAIT P0, [R2+URZ+0xc0], R0 ;  /* 0x0000c000020075a7 */ /* 0x0022a400080011ff */
[----:B--2---:R-:W-:Y:S05]  /*7390*/  @!P0 NANOSLEEP.SYNCS 0x989680 ;  /* 0x009896800000895d */ /* 0x004fea0003900000 */
[----:B------:R-:W2:Y:S02]  /*73a0*/  @!P0 SYNCS.PHASECHK.TRANS64 P0, [R2+URZ+0xc0], R0 ;  /* 0x0000c000020085a7 */ /* 0x000ea400080010ff */
[----:B--2---:R-:W-:Y:S05]  /*73b0*/  @!P0 BRA `(.L_x_131) ;  /* 0xfffffffc00f08947 */ /* 0x004fea000383ffff */
[----:B------:R-:W-:Y:S05]  /*73c0*/  BRA `(.L_x_132) ;  /* 0xffffffbc00bc7947 */ /* 0x000fea000383ffff */
.L_x_57:
[----:B------:R-:W-:Y:S07]  /*73d0*/  MOV R0, UR11 ;  /* 0x0000000b00007c02 */ /* 0x000fee0008000f00 */
.L_x_133:
[----:B-1----:R1:W2:Y:S02]  /*73e0*/  SYNCS.PHASECHK.TRANS64.TRYWAIT P0, [R0+URZ], R2 ;  /* 0x00000002000075a7 */ /* 0x0022a400080011ff */
[----:B--2---:R-:W-:Y:S05]  /*73f0*/  @!P0 NANOSLEEP.SYNCS 0x989680 ;  /* 0x009896800000895d */ /* 0x004fea0003900000 */
[----:B------:R-:W2:Y:S02]  /*7400*/  @!P0 SYNCS.PHASECHK.TRANS64 P0, [R0+URZ], R2 ;  /* 0x00000002000085a7 */ /* 0x000ea400080010ff */
[----:B--2---:R-:W-:Y:S05]  /*7410*/  @!P0 BRA `(.L_x_133) ;  /* 0xfffffffc00f08947 */ /* 0x004fea000383ffff */
[----:B------:R-:W-:Y:S05]  /*7420*/  BRA `(.L_x_56) ;  /* 0xffffffbc00d87947 */ /* 0x000fea000383ffff */
.L_x_60:
[----:B------:R-:W-:-:S07]  /*7430*/  MOV R0, UR6 ;  /* 0x0000000600007c02 */ /* 0x000fce0008000f00 */
.L_x_134:
[----:B--2---:R2:W4:Y:S02]  /*7440*/  SYNCS.PHASECHK.TRANS64.TRYWAIT P0, [R0+URZ], R2 ;  /* 0x00000002000075a7 */ /* 0x00452400080011ff */
[----:B----4-:R-:W-:Y:S05]  /*7450*/  @!P0 NANOSLEEP.SYNCS 0x989680 ;  /* 0x009896800000895d */ /* 0x010fea0003900000 */
[----:B------:R-:W4:Y:S02]  /*7460*/  @!P0 SYNCS.PHASECHK.TRANS64 P0, [R0+URZ], R2 ;  /* 0x00000002000085a7 */ /* 0x000f2400080010ff */
[----:B----4-:R-:W-:Y:S05]  /*7470*/  @!P0 BRA `(.L_x_134) ;  /* 0xfffffffc00f08947 */ /* 0x010fea000383ffff */
[----:B------:R-:W-:Y:S05]  /*7480*/  BRA `(.L_x_135) ;  /* 0xffffffc400047947 */ /* 0x000fea000383ffff */
.L_x_61:
[----:B------:R-:W-:-:S07]  /*7490*/  MOV R0, UR6 ;  /* 0x0000000600007c02 */ /* 0x000fce0008000f00 */
.L_x_136:
[----:B-1----:R1:W2:Y:S02]  /*74a0*/  SYNCS.PHASECHK.TRANS64.TRYWAIT P0, [R0+URZ], R3 ;  /* 0x00000003000075a7 */ /* 0x0022a400080011ff */
[----:B--2---:R-:W-:Y:S05]  /*74b0*/  @!P0 NANOSLEEP.SYNCS 0x989680 ;  /* 0x009896800000895d */ /* 0x004fea0003900000 */
[----:B------:R-:W2:Y:S02]  /*74c0*/  @!P0 SYNCS.PHASECHK.TRANS64 P0, [R0+URZ], R3 ;  /* 0x00000003000085a7 */ /* 0x000ea400080010ff */
[----:B--2---:R-:W-:Y:S05]  /*74d0*/  @!P0 BRA `(.L_x_136) ;  /* 0xfffffffc00f08947 */ /* 0x004fea000383ffff */
[----:B------:R-:W-:Y:S05]  /*74e0*/  BRA `(.L_x_137) ;  /* 0xffffffc400107947 */ /* 0x000fea000383ffff */
.L_x_62:
[----:B------:R-:W-:-:S07]  /*74f0*/  MOV R0, UR6 ;  /* 0x0000000600007c02 */ /* 0x000fce0008000f00 */
.L_x_138:
[----:B-1----:R1:W2:Y:S02]  /*7500*/  SYNCS.PHASECHK.TRANS64.TRYWAIT P0, [R0+URZ], R3 ;  /* 0x00000003000075a7 */ /* 0x0022a400080011ff */
[----:B--2---:R-:W-:Y:S05]  /*7510*/  @!P0 NANOSLEEP.SYNCS 0x989680 ;  /* 0x009896800000895d */ /* 0x004fea0003900000 */
[----:B------:R-:W2:Y:S02]  /*7520*/  @!P0 SYNCS.PHASECHK.TRANS64 P0, [R0+URZ], R3 ;  /* 0x00000003000085a7 */ /* 0x000ea400080010ff */
[----:B--2---:R-:W-:Y:S05]  /*7530*/  @!P0 BRA `(.L_x_138) ;  /* 0xfffffffc00f08947 */ /* 0x004fea000383ffff */
[----:B------:R-:W-:Y:S05]  /*7540*/  BRA `(.L_x_139) ;  /* 0xffffffc4001c7947 */ /* 0x000fea000383ffff */
.L_x_63:
[----:B-1----:R-:W-:-:S07]  /*7550*/  MOV R0, UR7 ;  /* 0x0000000700007c02 */ /* 0x002fce0008000f00 */
.L_x_140:
[----:B-1----:R1:W2:Y:S02]  /*7560*/  SYNCS.PHASECHK.TRANS64.TRYWAIT P0, [R0+URZ], R2 ;  /* 0x00000002000075a7 */ /* 0x0022a400080011ff */
[----:B--2---:R-:W-:Y:S05]  /*7570*/  @!P0 NANOSLEEP.SYNCS 0x989680 ;  /* 0x009896800000895d */ /* 0x004fea0003900000 */
[----:B------:R-:W2:Y:S02]  /*7580*/  @!P0 SYNCS.PHASECHK.TRANS64 P0, [R0+URZ], R2 ;  /* 0x00000002000085a7 */ /* 0x000ea400080010ff */
[----:B--2---:R-:W-:Y:S05]  /*7590*/  @!P0 BRA `(.L_x_140) ;  /* 0xfffffffc00f08947 */ /* 0x004fea000383ffff */
[----:B------:R-:W-:Y:S05]  /*75a0*/  BRA `(.L_x_141) ;  /* 0xffffffc400287947 */ /* 0x000fea000383ffff */
.L_x_68:
[----:B--2---:R2:W3:Y:S02]  /*75b0*/  SYNCS.PHASECHK.TRANS64.TRYWAIT P0, [R0+URZ+0x80], R2 ;  /* 0x00008002000075a7 */ /* 0x0044e400080011ff */
[----:B---3--:R-:W-:Y:S05]  /*75c0*/  @!P0 NANOSLEEP.SYNCS 0x989680 ;  /* 0x009896800000895d */ /* 0x008fea0003900000 */
[----:B------:R-:W3:Y:S02]  /*75d0*/  @!P0 SYNCS.PHASECHK.TRANS64 P0, [R0+URZ+0x80], R2 ;  /* 0x00008002000085a7 */ /* 0x000ee400080010ff */
[----:B---3--:R-:W-:Y:S05]  /*75e0*/  @!P0 BRA `(.L_x_68) ;  /* 0xfffffffc00f08947 */ /* 0x008fea000383ffff */
[----:B------:R-:W-:Y:S05]  /*75f0*/  BRA `(.L_x_142) ;  /* 0xffffffc800207947 */ /* 0x000fea000383ffff */
.L_x_71:
[----:B------:R-:W-:Y:S07]  /*7600*/  MOV R0, UR7 ;  /* 0x0000000700007c02 */ /* 0x000fee0008000f00 */
.L_x_143:
[----:B--2---:R2:W3:Y:S02]  /*7610*/  SYNCS.PHASECHK.TRANS64.TRYWAIT P0, [R0+URZ+0x78], R2 ;  /* 0x00007802000075a7 */ /* 0x0044e400080011ff */
[----:B---3--:R-:W-:Y:S05]  /*7620*/  @!P0 NANOSLEEP.SYNCS 0x989680 ;  /* 0x009896800000895d */ /* 0x008fea0003900000 */
[----:B------:R-:W3:Y:S02]  /*7630*/  @!P0 SYNCS.PHASECHK.TRANS64 P0, [R0+URZ+0x78], R2 ;  /* 0x00007802000085a7 */ /* 0x000ee400080010ff */
[----:B---3--:R-:W-:Y:S05]  /*7640*/  @!P0 BRA `(.L_x_143) ;  /* 0xfffffffc00f08947 */ /* 0x008fea000383ffff */
[----:B------:R-:W-:Y:S05]  /*7650*/  BRA `(.L_x_70) ;  /* 0xffffffcc00007947 */ /* 0x000fea000383ffff */
.L_x_74:
[----:B------:R-:W-:Y:S07]  /*7660*/  MOV R0, UR15 ;  /* 0x0000000f00007c02 */ /* 0x000fee0008000f00 */
.L_x_144:
[----:B-1----:R1:W2:Y:S02]  /*7670*/  SYNCS.PHASECHK.TRANS64.TRYWAIT P0, [R0+URZ+0x58], R9 ;  /* 0x00005809000075a7 */ /* 0x0022a400080011ff */
[----:B--2---:R-:W-:Y:S05]  /*7680*/  @!P0 NANOSLEEP.SYNCS 0x989680 ;  /* 0x009896800000895d */ /* 0x004fea0003900000 */
[----:B------:R-:W2:Y:S02]  /*7690*/  @!P0 SYNCS.PHASECHK.TRANS64 P0, [R0+URZ+0x58], R9 ;  /* 0x00005809000085a7 */ /* 0x000ea400080010ff */
[----:B--2---:R-:W-:Y:S05]  /*76a0*/  @!P0 BRA `(.L_x_144) ;  /* 0xfffffffc00f08947 */ /* 0x004fea000383ffff */
[----:B------:R-:W-:Y:S05]  /*76b0*/  BRA `(.L_x_145) ;  /* 0xffffffcc00787947 */ /* 0x000fea000383ffff */
.L_x_75:
[----:B------:R-:W-:Y:S07]  /*76c0*/  MOV R0, UR13 ;  /* 0x0000000d00007c02 */ /* 0x000fee0008000f00 */
.L_x_146:
[----:B-1----:R1:W2:Y:S02]  /*76d0*/  SYNCS.PHASECHK.TRANS64.TRYWAIT P0, [R0+URZ+0x58], R14 ;  /* 0x0000580e000075a7 */ /* 0x0022a400080011ff */
[----:B--2---:R-:W-:Y:S05]  /*76e0*/  @!P0 NANOSLEEP.SYNCS 0x989680 ;  /* 0x009896800000895d */ /* 0x004fea0003900000 */
[----:B------:R-:W2:Y:S02]  /*76f0*/  @!P0 SYNCS.PHASECHK.TRANS64 P0, [R0+URZ+0x58], R14 ;  /* 0x0000580e000085a7 */ /* 0x000ea400080010ff */
[----:B--2---:R-:W-:Y:S05]  /*7700*/  @!P0 BRA `(.L_x_146) ;  /* 0xfffffffc00f08947 */ /* 0x004fea000383ffff */
[----:B------:R-:W-:Y:S05]  /*7710*/  BRA `(.L_x_147) ;  /* 0xffffffd000187947 */ /* 0x000fea000383ffff */
.L_x_77:
[----:B------:R-:W-:-:S07]  /*7720*/  MOV R0, UR4 ;  /* 0x0000000400007c02 */ /* 0x000fce0008000f00 */
.L_x_148:
[----:B-1----:R1:W3:Y:S02]  /*7730*/  SYNCS.PHASECHK.TRANS64.TRYWAIT P0, [R0+URZ], R2 ;  /* 0x00000002000075a7 */ /* 0x0022e400080011ff */
[----:B---3--:R-:W-:Y:S05]  /*7740*/  @!P0 NANOSLEEP.SYNCS 0x989680 ;  /* 0x009896800000895d */ /* 0x008fea0003900000 */
[----:B------:R-:W3:Y:S02]  /*7750*/  @!P0 SYNCS.PHASECHK.TRANS64 P0, [R0+URZ], R2 ;  /* 0x00000002000085a7 */ /* 0x000ee400080010ff */
[----:B---3--:R-:W-:Y:S05]  /*7760*/  @!P0 BRA `(.L_x_148) ;  /* 0xfffffffc00f08947 */ /* 0x008fea000383ffff */
[----:B------:R-:W-:Y:S05]  /*7770*/  BRA `(.L_x_149) ;  /* 0xffffffd000a47947 */ /* 0x000fea000383ffff */
.L_x_78:
[----:B------:R-:W-:-:S07]  /*7780*/  MOV R0, UR4 ;  /* 0x0000000400007c02 */ /* 0x000fce0008000f00 */
.L_x_150:
[----:B-1----:R1:W3:Y:S02]  /*7790*/  SYNCS.PHASECHK.TRANS64.TRYWAIT P0, [R0+URZ], R2 ;  /* 0x00000002000075a7 */ /* 0x0022e400080011ff */
[----:B---3--:R-:W-:Y:S05]  /*77a0*/  @!P0 NANOSLEEP.SYNCS 0x989680 ;  /* 0x009896800000895d */ /* 0x008fea0003900000 */
[----:B------:R-:W3:Y:S02]  /*77b0*/  @!P0 SYNCS.PHASECHK.TRANS64 P0, [R0+URZ], R2 ;  /* 0x00000002000085a7 */ /* 0x000ee400080010ff */
[----:B---3--:R-:W-:Y:S05]  /*77c0*/  @!P0 BRA `(.L_x_150) ;  /* 0xfffffffc00f08947 */ /* 0x008fea000383ffff */
[----:B------:R-:W-:Y:S05]  /*77d0*/  BRA `(.L_x_151) ;  /* 0xffffffd000b07947 */ /* 0x000fea000383ffff */
.L_x_80:
[----:B--2---:R2:W4:Y:S02]  /*77e0*/  SYNCS.PHASECHK.TRANS64.TRYWAIT P0, [R0+URZ+0x80], R2 ;  /* 0x00008002000075a7 */ /* 0x00452400080011ff */
[----:B----4-:R-:W-:Y:S05]  /*77f0*/  @!P0 NANOSLEEP.SYNCS 0x989680 ;  /* 0x009896800000895d */ /* 0x010fea0003900000 */
[----:B------:R-:W4:Y:S02]  /*7800*/  @!P0 SYNCS.PHASECHK.TRANS64 P0, [R0+URZ+0x80], R2 ;  /* 0x00008002000085a7 */ /* 0x000f2400080010ff */
[----:B----4-:R-:W-:Y:S05]  /*7810*/  @!P0 BRA `(.L_x_80) ;  /* 0xfffffffc00f08947 */ /* 0x010fea000383ffff */
[----:B------:R-:W-:Y:S05]  /*7820*/  BRA `(.L_x_152) ;  /* 0xffffffd400a47947 */ /* 0x000fea000383ffff */
.L_x_90:
[----:B-1----:R1:W3:Y:S02]  /*7830*/  SYNCS.PHASECHK.TRANS64.TRYWAIT P1, [R2+URZ+0x40], R0 ;  /* 0x00004000020075a7 */ /* 0x0022e400080211ff */
[----:B---3--:R-:W-:Y:S05]  /*7840*/  @!P1 NANOSLEEP.SYNCS 0x989680 ;  /* 0x009896800000995d */ /* 0x008fea0003900000 */
[----:B------:R-:W3:Y:S02]  /*7850*/  @!P1 SYNCS.PHASECHK.TRANS64 P1, [R2+URZ+0x40], R0 ;  /* 0x00004000020095a7 */ /* 0x000ee400080210ff */
[----:B---3--:R-:W-:Y:S05]  /*7860*/  @!P1 BRA `(.L_x_90) ;  /* 0xfffffffc00f09947 */ /* 0x008fea000383ffff */
[----:B------:R-:W-:Y:S05]  /*7870*/  BRA `(.L_x_89) ;  /* 0xffffffe000b47947 */ /* 0x000fea000383ffff */
.L_x_92:
[----:B--2---:R2:W3:Y:S02]  /*7880*/  SYNCS.PHASECHK.TRANS64.TRYWAIT P0, [R82+URZ+0xa0], R3 ;  /* 0x0000a003520075a7 */ /* 0x0044e400080011ff */
[----:B---3--:R-:W-:Y:S05]  /*7890*/  @!P0 NANOSLEEP.SYNCS 0x989680 ;  /* 0x009896800000895d */ /* 0x008fea0003900000 */
[----:B------:R-:W3:Y:S02]  /*78a0*/  @!P0 SYNCS.PHASECHK.TRANS64 P0, [R82+URZ+0xa0], R3 ;  /* 0x0000a003520085a7 */ /* 0x000ee400080010ff */
[----:B---3--:R-:W-:Y:S05]  /*78b0*/  @!P0 BRA `(.L_x_92) ;  /* 0xfffffffc00f08947 */ /* 0x008fea000383ffff */
[----:B------:R-:W-:Y:S05]  /*78c0*/  BRA `(.L_x_91) ;  /* 0xffffffe4002c7947 */ /* 0x000fea000383ffff */
.L_x_103:
[----:B-1----:R1:W2:Y:S02]  /*78d0*/  SYNCS.PHASECHK.TRANS64.TRYWAIT P0, [R2+URZ+0x40], R83 ;  /* 0x00004053020075a7 */ /* 0x0022a400080011ff */
[----:B--2---:R-:W-:Y:S05]  /*78e0*/  @!P0 NANOSLEEP.SYNCS 0x989680 ;  /* 0x009896800000895d */ /* 0x004fea0003900000 */
[----:B------:R-:W2:Y:S02]  /*78f0*/  @!P0 SYNCS.PHASECHK.TRANS64 P0, [R2+URZ+0x40], R83 ;  /* 0x00004053020085a7 */ /* 0x000ea400080010ff */
[----:B--2---:R-:W-:Y:S05]  /*7900*/  @!P0 BRA `(.L_x_103) ;  /* 0xfffffffc00f08947 */ /* 0x004fea000383ffff */
[----:B------:R-:W-:Y:S05]  /*7910*/  BRA `(.L_x_102) ;  /* 0xffffffe800f47947 */ /* 0x000fea000383ffff */
        .weak           $__internal_0_$__cuda_sm10x_tcgen05_guardrail_trap_col_being_dealloced_not_returned_by_alloc
        .type           $__internal_0_$__cuda_sm10x_tcgen05_guardrail_trap_col_being_dealloced_not_returned_by_alloc,@function
        .size           $__internal_0_$__cuda_sm10x_tcgen05_guardrail_trap_col_being_dealloced_not_returned_by_alloc,($__internal_1_$__cuda_sm10x_tcgen05_guardrail_trap_phase_invalid_during_alloc - $__internal_0_$__cuda_sm10x_tcgen05_guardrail_trap_col_being_dealloced_not_returned_by_alloc)
$__internal_0_$__cuda_sm10x_tcgen05_guardrail_trap_col_being_dealloced_not_returned_by_alloc:
[----:B------:R-:W-:Y:S05]  /*7920*/  BPT.TRAP 0x1 ;  /* 0x000000040000795c */ /* 0x000fea0000300000 */
[----:B------:R-:W-:-:S04]  /*7930*/  HFMA2 R3, -RZ, RZ, 0, 0 ;  /* 0x00000000ff037431 */ /* 0x000fc800000001ff */
[----:B------:R-:W-:Y:S05]  /*7940*/  RET.REL.NODEC R2 `(_ZN7cutlass13device_kernelINS_4gemm6kernel13GemmUniversalIN4cute5tupleIJiiiiEEENS1_10collective13CollectiveMmaINS1_35MainloopSm100TmaUmmaWarpSpecializedILi4ELi2ELi4ENS5_IJNS4_1CILi1EEESB_SB_EEEEENS5_IJNSA_ILi64EEESE_SE_EEEfNS5_IJlSB_lEEEfSG_NS4_8TiledMMAINS4_8MMA_AtomIJNS4_17SM100_MMA_TF32_SSINS_10tfloat32_tESK_fLi64ELi64ELNS4_4UMMA5MajorE0ELSM_0ELNSL_7ScaleInE0ELSN_0EEEEEENS4_6LayoutISC_NS5_IJNSA_ILi0EEESR_SR_EEEEENS5_IJNS4_10UnderscoreESU_SU_EEEEENS4_13SM90_TMA_LOADENS4_14ComposedLayoutINS4_7SwizzleILi3ELi4ELi3EEENS4_18smem_ptr_flag_bitsILi32EEENSQ_INS5_IJNSA_ILi8EEENSA_ILi32EEEEEENS5_IJS14_SB_EEEEEEEvNS4_8identityESX_S18_vS19_EENS_8epilogue10collective18CollectiveEpilogueINS1B_23Sm100TmaWarpSpecializedILi3ELi2ELi16ELb1ELb0EEEJSF_NS5_IJNSQ_ISE_SB_EENSQ_IS14_SB_EEEEEfSG_fSG_NS1B_6fusion15FusionCallbacksIS1F_NS1J_17LinearCombinationIffffLNS_15FloatRoundStyleE2EEESF_S1I_JEEENS4_5SM1004TMEM4LOAD26SM100_TMEM_LOAD_16dp128b8xESX_S18_NS4_17SM75_U32x4_LDSM_NENS4_14SM90_TMA_STOREES18_NS4_17SM90_U32x4_STSM_NENS4_39AutoVectorizingCopyWithAssumedAlignmentILi128EEEEEEvvEEEEvNT_6ParamsE) ;  /* 0xffffff8402ac7950 */ /* 0x000fea0003c3ffff */
        .weak           $__internal_1_$__cuda_sm10x_tcgen05_guardrail_trap_phase_invalid_during_alloc
        .type           $__internal_1_$__cuda_sm10x_tcgen05_guardrail_trap_phase_invalid_during_alloc,@function
        .size           $__internal_1_$__cuda_sm10x_tcgen05_guardrail_trap_phase_invalid_during_alloc,($__internal_2_$__cuda_sm10x_tcgen05_guardrail_trap_unallocated_columns_being_dealloced - $__internal_1_$__cuda_sm10x_tcgen05_guardrail_trap_phase_invalid_during_alloc)
$__internal_1_$__cuda_sm10x_tcgen05_guardrail_trap_phase_invalid_during_alloc:
[----:B------:R-:W-:Y:S05]  /*7950*/  BPT.TRAP 0x1 ;  /* 0x000000040000795c */ /* 0x000fea0000300000 */
[----:B------:R-:W-:-:S04]  /*7960*/  MOV R3, 0x0 ;  /* 0x0000000000037802 */ /* 0x000fc80000000f00 */
[----:B------:R-:W-:Y:S05]  /*7970*/  RET.REL.NODEC R2 `(_ZN7cutlass13device_kernelINS_4gemm6kernel13GemmUniversalIN4cute5tupleIJiiiiEEENS1_10collective13CollectiveMmaINS1_35MainloopSm100TmaUmmaWarpSpecializedILi4ELi2ELi4ENS5_IJNS4_1CILi1EEESB_SB_EEEEENS5_IJNSA_ILi64EEESE_SE_EEEfNS5_IJlSB_lEEEfSG_NS4_8TiledMMAINS4_8MMA_AtomIJNS4_17SM100_MMA_TF32_SSINS_10tfloat32_tESK_fLi64ELi64ELNS4_4UMMA5MajorE0ELSM_0ELNSL_7ScaleInE0ELSN_0EEEEEENS4_6LayoutISC_NS5_IJNSA_ILi0EEESR_SR_EEEEENS5_IJNS4_10UnderscoreESU_SU_EEEEENS4_13SM90_TMA_LOADENS4_14ComposedLayoutINS4_7SwizzleILi3ELi4ELi3EEENS4_18smem_ptr_flag_bitsILi32EEENSQ_INS5_IJNSA_ILi8EEENSA_ILi32EEEEEENS5_IJS14_SB_EEEEEEEvNS4_8identityESX_S18_vS19_EENS_8epilogue10collective18CollectiveEpilogueINS1B_23Sm100TmaWarpSpecializedILi3ELi2ELi16ELb1ELb0EEEJSF_NS5_IJNSQ_ISE_SB_EENSQ_IS14_SB_EEEEEfSG_fSG_NS1B_6fusion15FusionCallbacksIS1F_NS1J_17LinearCombinationIffffLNS_15FloatRoundStyleE2EEESF_S1I_JEEENS4_5SM1004TMEM4LOAD26SM100_TMEM_LOAD_16dp128b8xESX_S18_NS4_17SM75_U32x4_LDSM_NENS4_14SM90_TMA_STOREES18_NS4_17SM90_U32x4_STSM_NENS4_39AutoVectorizingCopyWithAssumedAlignmentILi128EEEEEEvvEEEEvNT_6ParamsE) ;  /* 0xffffff8402a07950 */ /* 0x000fea0003c3ffff */
        .weak           $__internal_2_$__cuda_sm10x_tcgen05_guardrail_trap_unallocated_columns_being_dealloced
        .type           $__internal_2_$__cuda_sm10x_tcgen05_guardrail_trap_unallocated_columns_being_dealloced,@function
        .size           $__internal_2_$__cuda_sm10x_tcgen05_guardrail_trap_unallocated_columns_being_dealloced,(.L_x_154 - $__internal_2_$__cuda_sm10x_tcgen05_guardrail_trap_unallocated_columns_being_dealloced)
$__internal_2_$__cuda_sm10x_tcgen05_guardrail_trap_unallocated_columns_being_dealloced:
[----:B------:R-:W-:Y:S05]  /*7980*/  BPT.TRAP 0x1 ;  /* 0x000000040000795c */ /* 0x000fea0000300000 */
[----:B------:R-:W-:-:S04]  /*7990*/  HFMA2 R3, -RZ, RZ, 0, 0 ;  /* 0x00000000ff037431 */ /* 0x000fc800000001ff */
[----:B------:R-:W-:Y:S05]  /*79a0*/  RET.REL.NODEC R2 `(_ZN7cutlass13device_kernelINS_4gemm6kernel13GemmUniversalIN4cute5tupleIJiiiiEEENS1_10collective13CollectiveMmaINS1_35MainloopSm100TmaUmmaWarpSpecializedILi4ELi2ELi4ENS5_IJNS4_1CILi1EEESB_SB_EEEEENS5_IJNSA_ILi64EEESE_SE_EEEfNS5_IJlSB_lEEEfSG_NS4_8TiledMMAINS4_8MMA_AtomIJNS4_17SM100_MMA_TF32_SSINS_10tfloat32_tESK_fLi64ELi64ELNS4_4UMMA5MajorE0ELSM_0ELNSL_7ScaleInE0ELSN_0EEEEEENS4_6LayoutISC_NS5_IJNSA_ILi0EEESR_SR_EEEEENS5_IJNS4_10UnderscoreESU_SU_EEEEENS4_13SM90_TMA_LOADENS4_14ComposedLayoutINS4_7SwizzleILi3ELi4ELi3EEENS4_18smem_ptr_flag_bitsILi32EEENSQ_INS5_IJNSA_ILi8EEENSA_ILi32EEEEEENS5_IJS14_SB_EEEEEEEvNS4_8identityESX_S18_vS19_EENS_8epilogue10collective18CollectiveEpilogueINS1B_23Sm100TmaWarpSpecializedILi3ELi2ELi16ELb1ELb0EEEJSF_NS5_IJNSQ_ISE_SB_EENSQ_IS14_SB_EEEEEfSG_fSG_NS1B_6fusion15FusionCallbacksIS1F_NS1J_17LinearCombinationIffffLNS_15FloatRoundStyleE2EEESF_S1I_JEEENS4_5SM1004TMEM4LOAD26SM100_TMEM_LOAD_16dp128b8xESX_S18_NS4_17SM75_U32x4_LDSM_NENS4_14SM90_TMA_STOREES18_NS4_17SM90_U32x4_STSM_NENS4_39AutoVectorizingCopyWithAssumedAlignmentILi128EEEEEEvvEEEEvNT_6ParamsE) ;  /* 0xffffff8402947950 */ /* 0x000fea0003c3ffff */
.L_x_153:
[----:B------:R-:W-:-:S00]  /*79b0*/  BRA `(.L_x_153) ;  /* 0xfffffffc00fc7947 */ /* 0x000fc0000383ffff */
[----:B------:R-:W-:-:S00]  /*79c0*/  NOP ;  /* 0x0000000000007918 */ /* 0x000fc00000000000 */
        /* <DEDUP_REMOVED lines=11> */
.L_x_154:


//--------------------- .nv.global.init           --------------------------
	.section	.nv.global.init,"aw",@progbits
.nv.global.init:
	.type		$str$27,@object
	.size		$str$27,($str$28 - $str$27)
$str$27:
        /*0000*/ 	.byte	0x28, 0x61, 0x64, 0x64, 0x72, 0x65, 0x73, 0x73, 0x20, 0x26, 0x20, 0x6d, 0x61, 0x73, 0x6b, 0x29
        /*0010*/ 	.byte	0x20, 0x3d, 0x3d, 0x20, 0x30, 0x00
	.type		$str$28,@object
	.size		$str$28,($str$26 - $str$28)
$str$28:
        /*0016*/ 	.byte	0x2f, 0x74, 0x6d, 0x70, 0x2f, 0x63, 0x75, 0x74, 0x6c, 0x61, 0x73, 0x73, 0x5f, 0x73, 0x77, 0x65
        /*0026*/ 	.byte	0x65, 0x70, 0x5f, 0x73, 0x72, 0x63, 0x2f, 0x69, 0x6e, 0x63, 0x6c, 0x75, 0x64, 0x65, 0x2f, 0x63
        /*0036*/ 	.byte	0x75, 0x74, 0x65, 0x2f, 0x70, 0x6f, 0x69, 0x6e, 0x74, 0x65, 0x72, 0x5f, 0x66, 0x6c, 0x61, 0x67
        /*0046*/ 	.byte	0x67, 0x65, 0x64, 0x2e, 0x68, 0x70, 0x70, 0x00
	.type		$str$26,@object
	.size		$str$26,($str$25 - $str$26)
$str$26:
        /*004e*/ 	.byte	0x2f, 0x74, 0x6d, 0x70, 0x2f, 0x63, 0x75, 0x74, 0x6c, 0x61, 0x73, 0x73, 0x5f, 0x73, 0x77, 0x65
        /*005e*/ 	.byte	0x65, 0x70, 0x5f, 0x73, 0x72, 0x63, 0x2f, 0x69, 0x6e, 0x63, 0x6c, 0x75, 0x64, 0x65, 0x2f, 0x63
        /*006e*/ 	.byte	0x75, 0x74, 0x65, 0x2f, 0x61, 0x74, 0x6f, 0x6d, 0x2f, 0x63, 0x6f, 0x70, 0x79, 0x5f, 0x74, 0x72
        /*007e*/ 	.byte	0x61, 0x69, 0x74, 0x73, 0x5f, 0x73, 0x6d, 0x31, 0x30, 0x30, 0x2e, 0x68, 0x70, 0x70, 0x00
	.type		$str$25,@object
	.size		$str$25,(__unnamed_1 - $str$25)
$str$25:
        /*008d*/ 	.byte	0x28, 0x28, 0x75, 0x69, 0x6e, 0x74, 0x33, 0x32, 0x5f, 0x74, 0x28, 0x74, 0x68, 0x72, 0x65, 0x61
        /*009d*/ 	.byte	0x64, 0x49, 0x64, 0x78, 0x2e, 0x78, 0x29, 0x20, 0x2f, 0x20, 0x33, 0x32, 0x29, 0x20, 0x25, 0x20
        /*00ad*/ 	.byte	0x34, 0x29, 0x20, 0x3d, 0x3d, 0x20, 0x28, 0x28, 0x28, 0x74, 0x6d, 0x65, 0x6d, 0x5f, 0x61, 0x64
        /*00bd*/ 	.byte	0x64, 0x72, 0x20, 0x3e, 0x3e, 0x20, 0x31, 0x36, 0x29, 0x20, 0x2f, 0x20, 0x33, 0x32, 0x29, 0x20
        /*00cd*/ 	.byte	0x25, 0x20, 0x34, 0x29, 0x00
	.type		__unnamed_1,@object
	.size		__unnamed_1,(__unnamed_2 - __unnamed_1)
__unnamed_1:
        /*00d2*/ 	.byte	0x61, 0x75, 0x74, 0x6f, 0x20, 0x63, 0x75, 0x74, 0x65, 0x3a, 0x3a, 0x61, 0x73, 0x5f, 0x70, 0x6f
        /* <DEDUP_REMOVED lines=23> */
        /*0252*/ 	.byte	0x3c, 0x32, 0x30, 0x34, 0x38, 0x3e, 0x3e, 0x3e, 0x3e, 0x5d, 0x00
	.type		__unnamed_2,@object
	.size		__unnamed_2,(.L_2 - __unnamed_2)
__unnamed_2:
        /* <DEDUP_REMOVED lines=45> */
        /*052d*/ 	.byte	0x3e, 0x3e, 0x3e, 0x5d, 0x00
.L_2:


//--------------------- .nv.shared._ZN7cutlass13device_kernelINS_4gemm6kernel13GemmUniversalIN4cute5tupleIJiiiiEEENS1_10collective13CollectiveMmaINS1_35MainloopSm100TmaUmmaWarpSpecializedILi4ELi2ELi4ENS5_IJNS4_1CILi1EEESB_SB_EEEEENS5_IJNSA_ILi64EEESE_SE_EEEfNS5_IJlSB_lEEEfSG_NS4_8TiledMMAINS4_8MMA_AtomIJNS4_17SM100_MMA_TF32_SSINS_10tfloat32_tESK_fLi64ELi64ELNS4_4UMMA5MajorE0ELSM_0ELNSL_7ScaleInE0ELSN_0EEEEEENS4_6LayoutISC_NS5_IJNSA_ILi0EEESR_SR_EEEEENS5_IJNS4_10UnderscoreESU_SU_EEEEENS4_13SM90_TMA_LOADENS4_14ComposedLayoutINS4_7SwizzleILi3ELi4ELi3EEENS4_18smem_ptr_flag_bitsILi32EEENSQ_INS5_IJNSA_ILi8EEENSA_ILi32EEEEEENS5_IJS14_SB_EEEEEEEvNS4_8identityESX_S18_vS19_EENS_8epilogue10collective18CollectiveEpilogueINS1B_23Sm100TmaWarpSpecializedILi3ELi2ELi16ELb1ELb0EEEJSF_NS5_IJNSQ_ISE_SB_EENSQ_IS14_SB_EEEEEfSG_fSG_NS1B_6fusion15FusionCallbacksIS1F_NS1J_17LinearCombinationIffffLNS_15FloatRoundStyleE2EEESF_S1I_JEEENS4_5SM1004TMEM4LOAD26SM100_TMEM_LOAD_16dp128b8xESX_S18_NS4_17SM75_U32x4_LDSM_NENS4_14SM90_TMA_STOREES18_NS4_17SM90_U32x4_STSM_NENS4_39AutoVectorizingCopyWithAssumedAlignmentILi128EEEEEEvvEEEEvNT_6ParamsE --------------------------
	.section	.nv.shared._ZN7cutlass13device_kernelINS_4gemm6kernel13GemmUniversalIN4cute5tupleIJiiiiEEENS1_10collective13CollectiveMmaINS1_35MainloopSm100TmaUmmaWarpSpecializedILi4ELi2ELi4ENS5_IJNS4_1CILi1EEESB_SB_EEEEENS5_IJNSA_ILi64EEESE_SE_EEEfNS5_IJlSB_lEEEfSG_NS4_8TiledMMAINS4_8MMA_AtomIJNS4_17SM100_MMA_TF32_SSINS_10tfloat32_tESK_fLi64ELi64ELNS4_4UMMA5MajorE0ELSM_0ELNSL_7ScaleInE0ELSN_0EEEEEENS4_6LayoutISC_NS5_IJNSA_ILi0EEESR_SR_EEEEENS5_IJNS4_10UnderscoreESU_SU_EEEEENS4_13SM90_TMA_LOADENS4_14ComposedLayoutINS4_7SwizzleILi3ELi4ELi3EEENS4_18smem_ptr_flag_bitsILi32EEENSQ_INS5_IJNSA_ILi8EEENSA_ILi32EEEEEENS5_IJS14_SB_EEEEEEEvNS4_8identityESX_S18_vS19_EENS_8epilogue10collective18CollectiveEpilogueINS1B_23Sm100TmaWarpSpecializedILi3ELi2ELi16ELb1ELb0EEEJSF_NS5_IJNSQ_ISE_SB_EENSQ_IS14_SB_EEEEEfSG_fSG_NS1B_6fusion15FusionCallbacksIS1F_NS1J_17LinearCombinationIffffLNS_15FloatRoundStyleE2EEESF_S1I_JEEENS4_5SM1004TMEM4LOAD26SM100_TMEM_LOAD_16dp128b8xESX_S18_NS4_17SM75_U32x4_LDSM_NENS4_14SM90_TMA_STOREES18_NS4_17SM90_U32x4_STSM_NENS4_39AutoVectorizingCopyWithAssumedAlignmentILi128EEEEEEvvEEEEvNT_6ParamsE,"aw",@nobits
	.sectionflags	@""
	.align	16
	.zero		1024


//--------------------- .nv.shared.reserved.0     --------------------------
	.section	.nv.shared.reserved.0,"aw",@nobits
	.weak		__nv_reservedSMEM_offset_0_alias
	.size		__nv_reservedSMEM_offset_0_alias, 0, 64
	.other		__nv_reservedSMEM_offset_0_alias,@"STO_CUDA_RESERVED_SHARED STV_DEFAULT"
__nv_reservedSMEM_offset_0_alias:
	.zero		0
.nv.shared.reserved.0:
	.zero		64
	.weak		__nv_reservedSMEM_tcgen05_partition
	.type		__nv_reservedSMEM_tcgen05_partition,@object
	.size		__nv_reservedSMEM_tcgen05_partition,(.L_0 - __nv_reservedSMEM_tcgen05_partition)
__nv_reservedSMEM_tcgen05_partition:
	.zero		32
.L_0:


//--------------------- .nv.global                --------------------------
	.section	.nv.global,"aw",@nobits
.nv.global:
	.type		_ZN40_INTERNAL_5446fc81_4_k_cu_e69bc166_265254cute1_E,@object
	.size		_ZN40_INTERNAL_5446fc81_4_k_cu_e69bc166_265254cute1_E,(_ZN40_INTERNAL_5446fc81_4_k_cu_e69bc166_265254cuda3std3__45__cpo6cbeginE - _ZN40_INTERNAL_5446fc81_4_k_cu_e69bc166_265254cute1_E)
_ZN40_INTERNAL_5446fc81_4_k_cu_e69bc166_265254cute1_E:
	.zero		1
	.type		_ZN40_INTERNAL_5446fc81_4_k_cu_e69bc166_265254cuda3std3__45__cpo6cbeginE,@object
	.size		_ZN40_INTERNAL_5446fc81_4_k_cu_e69bc166_265254cuda3std3__45__cpo6cbeginE,(_ZN40_INTERNAL_5446fc81_4_k_cu_e69bc166_265254cuda3std3__48in_placeE - _ZN40_INTERNAL_5446fc81_4_k_cu_e69bc166_265254cuda3std3__45__cpo6cbeginE)
_ZN40_INTERNAL_5446fc81_4_k_cu_e69bc166_265254cuda3std3__45__cpo6cbeginE:
	.zero		1
	.type		_ZN40_INTERNAL_5446fc81_4_k_cu_e69bc166_265254cuda3std3__48in_placeE,@object
	.size		_ZN40_INTERNAL_5446fc81_4_k_cu_e69bc166_265254cuda3std3__48in_placeE,(_ZN40_INTERNAL_5446fc81_4_k_cu_e69bc166_265254cuda3std6ranges3__45__cpo9iter_moveE - _ZN40_INTERNAL_5446fc81_4_k_cu_e69bc166_265254cuda3std3__48in_placeE)
_ZN40_INTERNAL_5446fc81_4_k_cu_e69bc166_265254cuda3std3__48in_placeE:
	.zero		1
	.type		_ZN40_INTERNAL_5446fc81_4_k_cu_e69bc166_265254cuda3std6ranges3__45__cpo9iter_moveE,@object
	.size		_ZN40_INTERNAL_5446fc81_4_k_cu_e69bc166_265254cuda3std6ranges3__45__cpo9iter_moveE,(_ZN40_INTERNAL_5446fc81_4_k_cu_e69bc166_265254cuda3std3__45__cpo5beginE - _ZN40_INTERNAL_5446fc81_4_k_cu_e69bc166_265254cuda3std6ranges3__45__cpo9iter_moveE)
_ZN40_INTERNAL_5446fc81_4_k_cu_e69bc166_265254cuda3std6ranges3__45__cpo9iter_moveE:
	.zero		1
	.type		_ZN40_INTERNAL_5446fc81_4_k_cu_e69bc166_265254cuda3std3__45__cpo5beginE,@object
	.size		_ZN40_INTERNAL_5446fc81_4_k_cu_e69bc166_265254cuda3std3__45__cpo5beginE,(_ZN40_INTERNAL_5446fc81_4_k_cu_e69bc166_265254cuda3std3__442_GLOBAL__N__5446fc81_4_k_cu_e69bc166_265256ignoreE - _ZN40_INTERNAL_5446fc81_4_k_cu_e69bc166_265254cuda3std3__45__cpo5beginE)
_ZN40_INTERNAL_5446fc81_4_k_cu_e69bc166_265254cuda3std3__45__cpo5beginE:
	.zero		1
	.type		_ZN40_INTERNAL_5446fc81_4_k_cu_e69bc166_265254cuda3std3__442_GLOBAL__N__5446fc81_4_k_cu_e69bc166_265256ignoreE,@object
	.size		_ZN40_INTERNAL_5446fc81_4_k_cu_e69bc166_265254cuda3std3__442_GLOBAL__N__5446fc81_4_k_cu_e69bc166_265256ignoreE,(_ZN40_INTERNAL_5446fc81_4_k_cu_e69bc166_265254cute7productE - _ZN40_INTERNAL_5446fc81_4_k_cu_e69bc166_265254cuda3std3__442_GLOBAL__N__5446fc81_4_k_cu_e69bc166_265256ignoreE)
_ZN40_INTERNAL_5446fc81_4_k_cu_e69bc166_265254cuda3std3__442_GLOBAL__N__5446fc81_4_k_cu_e69bc166_265256ignoreE:
	.zero		1
	.type		_ZN40_INTERNAL_5446fc81_4_k_cu_e69bc166_265254cute7productE,@object
	.size		_ZN40_INTERNAL_5446fc81_4_k_cu_e69bc166_265254cute7productE,(_ZN40_INTERNAL_5446fc81_4_k_cu_e69bc166_265254cuda3std3__45__cpo3endE - _ZN40_INTERNAL_5446fc81_4_k_cu_e69bc166_265254cute7productE)
_ZN40_INTERNAL_5446fc81_4_k_cu_e69bc166_265254cute7productE:
	.zero		1
	.type		_ZN40_INTERNAL_5446fc81_4_k_cu_e69bc166_265254cuda3std3__45__cpo3endE,@object
	.size		_ZN40_INTERNAL_5446fc81_4_k_cu_e69bc166_265254cuda3std3__45__cpo3endE,(_ZN40_INTERNAL_5446fc81_4_k_cu_e69bc166_265254cuda3std3__419piecewise_constructE - _ZN40_INTERNAL_5446fc81_4_k_cu_e69bc166_265254cuda3std3__45__cpo3endE)
_ZN40_INTERNAL_5446fc81_4_k_cu_e69bc166_265254cuda3std3__45__cpo3endE:
	.zero		1
	.type		_ZN40_INTERNAL_5446fc81_4_k_cu_e69bc166_265254cuda3std3__419piecewise_constructE,@object
	.size		_ZN40_INTERNAL_5446fc81_4_k_cu_e69bc166_265254cuda3std3__419piecewise_constructE,(_ZN40_INTERNAL_5446fc81_4_k_cu_e69bc166_265254cuda3std3__45__cpo4cendE - _ZN40_INTERNAL_5446fc81_4_k_cu_e69bc166_265254cuda3std3__419piecewise_constructE)
_ZN40_INTERNAL_5446fc81_4_k_cu_e69bc166_265254cuda3std3__419piecewise_constructE:
	.zero		1
	.type		_ZN40_INTERNAL_5446fc81_4_k_cu_e69bc166_265254cuda3std3__45__cpo4cendE,@object
	.size		_ZN40_INTERNAL_5446fc81_4_k_cu_e69bc166_265254cuda3std3__45__cpo4cendE,(_ZN40_INTERNAL_5446fc81_4_k_cu_e69bc166_265254cuda3std6ranges3__45__cpo4swapE - _ZN40_INTERNAL_5446fc81_4_k_cu_e69bc166_265254cuda3std3__45__cpo4cendE)
_ZN40_INTERNAL_5446fc81_4_k_cu_e69bc166_265254cuda3std3__45__cpo4cendE:
	.zero		1
	.type		_ZN40_INTERNAL_5446fc81_4_k_cu_e69bc166_265254cuda3std6ranges3__45__cpo4swapE,@object
	.size		_ZN40_INTERNAL_5446fc81_4_k_cu_e69bc166_265254cuda3std6ranges3__45__cpo4swapE,(.L_10 - _ZN40_INTERNAL_5446fc81_4_k_cu_e69bc166_265254cuda3std6ranges3__45__cpo4swapE)
_ZN40_INTERNAL_5446fc81_4_k_cu_e69bc166_265254cuda3std6ranges3__45__cpo4swapE:
	.zero		1
.L_10:


//--------------------- .nv.constant0._ZN7cutlass13device_kernelINS_4gemm6kernel13GemmUniversalIN4cute5tupleIJiiiiEEENS1_10collective13CollectiveMmaINS1_35MainloopSm100TmaUmmaWarpSpecializedILi4ELi2ELi4ENS5_IJNS4_1CILi1EEESB_SB_EEEEENS5_IJNSA_ILi64EEESE_SE_EEEfNS5_IJlSB_lEEEfSG_NS4_8TiledMMAINS4_8MMA_AtomIJNS4_17SM100_MMA_TF32_SSINS_10tfloat32_tESK_fLi64ELi64ELNS4_4UMMA5MajorE0ELSM_0ELNSL_7ScaleInE0ELSN_0EEEEEENS4_6LayoutISC_NS5_IJNSA_ILi0EEESR_SR_EEEEENS5_IJNS4_10UnderscoreESU_SU_EEEEENS4_13SM90_TMA_LOADENS4_14ComposedLayoutINS4_7SwizzleILi3ELi4ELi3EEENS4_18smem_ptr_flag_bitsILi32EEENSQ_INS5_IJNSA_ILi8EEENSA_ILi32EEEEEENS5_IJS14_SB_EEEEEEEvNS4_8identityESX_S18_vS19_EENS_8epilogue10collective18CollectiveEpilogueINS1B_23Sm100TmaWarpSpecializedILi3ELi2ELi16ELb1ELb0EEEJSF_NS5_IJNSQ_ISE_SB_EENSQ_IS14_SB_EEEEEfSG_fSG_NS1B_6fusion15FusionCallbacksIS1F_NS1J_17LinearCombinationIffffLNS_15FloatRoundStyleE2EEESF_S1I_JEEENS4_5SM1004TMEM4LOAD26SM100_TMEM_LOAD_16dp128b8xESX_S18_NS4_17SM75_U32x4_LDSM_NENS4_14SM90_TMA_STOREES18_NS4_17SM90_U32x4_STSM_NENS4_39AutoVectorizingCopyWithAssumedAlignmentILi128EEEEEEvvEEEEvNT_6ParamsE --------------------------
	.section	.nv.constant0._ZN7cutlass13device_kernelINS_4gemm6kernel13GemmUniversalIN4cute5tupleIJiiiiEEENS1_10collective13CollectiveMmaINS1_35MainloopSm100TmaUmmaWarpSpecializedILi4ELi2ELi4ENS5_IJNS4_1CILi1EEESB_SB_EEEEENS5_IJNSA_ILi64EEESE_SE_EEEfNS5_IJlSB_lEEEfSG_NS4_8TiledMMAINS4_8MMA_AtomIJNS4_17SM100_MMA_TF32_SSINS_10tfloat32_tESK_fLi64ELi64ELNS4_4UMMA5MajorE0ELSM_0ELNSL_7ScaleInE0ELSN_0EEEEEENS4_6LayoutISC_NS5_IJNSA_ILi0EEESR_SR_EEEEENS5_IJNS4_10UnderscoreESU_SU_EEEEENS4_13SM90_TMA_LOADENS4_14ComposedLayoutINS4_7SwizzleILi3ELi4ELi3EEENS4_18smem_ptr_flag_bitsILi32EEENSQ_INS5_IJNSA_ILi8EEENSA_ILi32EEEEEENS5_IJS14_SB_EEEEEEEvNS4_8identityESX_S18_vS19_EENS_8epilogue10collective18CollectiveEpilogueINS1B_23Sm100TmaWarpSpecializedILi3ELi2ELi16ELb1ELb0EEEJSF_NS5_IJNSQ_ISE_SB_EENSQ_IS14_SB_EEEEEfSG_fSG_NS1B_6fusion15FusionCallbacksIS1F_NS1J_17LinearCombinationIffffLNS_15FloatRoundStyleE2EEESF_S1I_JEEENS4_5SM1004TMEM4LOAD26SM100_TMEM_LOAD_16dp128b8xESX_S18_NS4_17SM75_U32x4_LDSM_NENS4_14SM90_TMA_STOREES18_NS4_17SM90_U32x4_STSM_NENS4_39AutoVectorizingCopyWithAssumedAlignmentILi128EEEEEEvvEEEEvNT_6ParamsE,"a",@progbits
	.sectionflags	@""
	.align	4
.nv.constant0._ZN7cutlass13device_kernelINS_4gemm6kernel13GemmUniversalIN4cute5tupleIJiiiiEEENS1_10collective13CollectiveMmaINS1_35MainloopSm100TmaUmmaWarpSpecializedILi4ELi2ELi4ENS5_IJNS4_1CILi1EEESB_SB_EEEEENS5_IJNSA_ILi64EEESE_SE_EEEfNS5_IJlSB_lEEEfSG_NS4_8TiledMMAINS4_8MMA_AtomIJNS4_17SM100_MMA_TF32_SSINS_10tfloat32_tESK_fLi64ELi64ELNS4_4UMMA5MajorE0ELSM_0ELNSL_7ScaleInE0ELSN_0EEEEEENS4_6LayoutISC_NS5_IJNSA_ILi0EEESR_SR_EEEEENS5_IJNS4_10UnderscoreESU_SU_EEEEENS4_13SM90_TMA_LOADENS4_14ComposedLayoutINS4_7SwizzleILi3ELi4ELi3EEENS4_18smem_ptr_flag_bitsILi32EEENSQ_INS5_IJNSA_ILi8EEENSA_ILi32EEEEEENS5_IJS14_SB_EEEEEEEvNS4_8identityESX_S18_vS19_EENS_8epilogue10collective18CollectiveEpilogueINS1B_23Sm100TmaWarpSpecializedILi3ELi2ELi16ELb1ELb0EEEJSF_NS5_IJNSQ_ISE_SB_EENSQ_IS14_SB_EEEEEfSG_fSG_NS1B_6fusion15FusionCallbacksIS1F_NS1J_17LinearCombinationIffffLNS_15FloatRoundStyleE2EEESF_S1I_JEEENS4_5SM1004TMEM4LOAD26SM100_TMEM_LOAD_16dp128b8xESX_S18_NS4_17SM75_U32x4_LDSM_NENS4_14SM90_TMA_STOREES18_NS4_17SM90_U32x4_STSM_NENS4_39AutoVectorizingCopyWithAssumedAlignmentILi128EEEEEEvvEEEEvNT_6ParamsE:
	.zero		2944


//--------------------- SYMBOLS --------------------------

	.type		.nv.reservedSmem.offset0,@object
	.size		.nv.reservedSmem.offset0,0x4
	.type		.nv.reservedSmem.cap,@object
	.size		.nv.reservedSmem.cap,0x4
	.type		__assertfail,@function
